//
// Generated by NVIDIA NVVM Compiler
//
// Compiler Build ID: CL-36424714
// Cuda compilation tools, release 13.0, V13.0.88
// Based on NVVM 20.0.0
//

.version 9.0
.target sm_100
.address_size 64

	// .globl	_Z9OneKernelILj256EEvPKfS1_S1_S1_S1_S1_S1_S1_S1_S1_S1_S1_S1_S1_S1_PfS2_
.extern .shared .align 16 .b8 sum_cached[];

.visible .entry _Z9OneKernelILj256EEvPKfS1_S1_S1_S1_S1_S1_S1_S1_S1_S1_S1_S1_S1_S1_PfS2_(
	.param .u64 .ptr .align 1 _Z9OneKernelILj256EEvPKfS1_S1_S1_S1_S1_S1_S1_S1_S1_S1_S1_S1_S1_S1_PfS2__param_0,
	.param .u64 .ptr .align 1 _Z9OneKernelILj256EEvPKfS1_S1_S1_S1_S1_S1_S1_S1_S1_S1_S1_S1_S1_S1_PfS2__param_1,
	.param .u64 .ptr .align 1 _Z9OneKernelILj256EEvPKfS1_S1_S1_S1_S1_S1_S1_S1_S1_S1_S1_S1_S1_S1_PfS2__param_2,
	.param .u64 .ptr .align 1 _Z9OneKernelILj256EEvPKfS1_S1_S1_S1_S1_S1_S1_S1_S1_S1_S1_S1_S1_S1_PfS2__param_3,
	.param .u64 .ptr .align 1 _Z9OneKernelILj256EEvPKfS1_S1_S1_S1_S1_S1_S1_S1_S1_S1_S1_S1_S1_S1_PfS2__param_4,
	.param .u64 .ptr .align 1 _Z9OneKernelILj256EEvPKfS1_S1_S1_S1_S1_S1_S1_S1_S1_S1_S1_S1_S1_S1_PfS2__param_5,
	.param .u64 .ptr .align 1 _Z9OneKernelILj256EEvPKfS1_S1_S1_S1_S1_S1_S1_S1_S1_S1_S1_S1_S1_S1_PfS2__param_6,
	.param .u64 .ptr .align 1 _Z9OneKernelILj256EEvPKfS1_S1_S1_S1_S1_S1_S1_S1_S1_S1_S1_S1_S1_S1_PfS2__param_7,
	.param .u64 .ptr .align 1 _Z9OneKernelILj256EEvPKfS1_S1_S1_S1_S1_S1_S1_S1_S1_S1_S1_S1_S1_S1_PfS2__param_8,
	.param .u64 .ptr .align 1 _Z9OneKernelILj256EEvPKfS1_S1_S1_S1_S1_S1_S1_S1_S1_S1_S1_S1_S1_S1_PfS2__param_9,
	.param .u64 .ptr .align 1 _Z9OneKernelILj256EEvPKfS1_S1_S1_S1_S1_S1_S1_S1_S1_S1_S1_S1_S1_S1_PfS2__param_10,
	.param .u64 .ptr .align 1 _Z9OneKernelILj256EEvPKfS1_S1_S1_S1_S1_S1_S1_S1_S1_S1_S1_S1_S1_S1_PfS2__param_11,
	.param .u64 .ptr .align 1 _Z9OneKernelILj256EEvPKfS1_S1_S1_S1_S1_S1_S1_S1_S1_S1_S1_S1_S1_S1_PfS2__param_12,
	.param .u64 .ptr .align 1 _Z9OneKernelILj256EEvPKfS1_S1_S1_S1_S1_S1_S1_S1_S1_S1_S1_S1_S1_S1_PfS2__param_13,
	.param .u64 .ptr .align 1 _Z9OneKernelILj256EEvPKfS1_S1_S1_S1_S1_S1_S1_S1_S1_S1_S1_S1_S1_S1_PfS2__param_14,
	.param .u64 .ptr .align 1 _Z9OneKernelILj256EEvPKfS1_S1_S1_S1_S1_S1_S1_S1_S1_S1_S1_S1_S1_S1_PfS2__param_15,
	.param .u64 .ptr .align 1 _Z9OneKernelILj256EEvPKfS1_S1_S1_S1_S1_S1_S1_S1_S1_S1_S1_S1_S1_S1_PfS2__param_16
)
{
	.reg .pred 	%p<68>;
	.reg .b32 	%r<118>;
	.reg .b32 	%f<164>;
	.reg .b64 	%rd<67>;

	ld.param.u64 	%rd14, [_Z9OneKernelILj256EEvPKfS1_S1_S1_S1_S1_S1_S1_S1_S1_S1_S1_S1_S1_S1_PfS2__param_0];
	ld.param.u64 	%rd15, [_Z9OneKernelILj256EEvPKfS1_S1_S1_S1_S1_S1_S1_S1_S1_S1_S1_S1_S1_S1_PfS2__param_2];
	ld.param.u64 	%rd16, [_Z9OneKernelILj256EEvPKfS1_S1_S1_S1_S1_S1_S1_S1_S1_S1_S1_S1_S1_S1_PfS2__param_3];
	ld.param.u64 	%rd2, [_Z9OneKernelILj256EEvPKfS1_S1_S1_S1_S1_S1_S1_S1_S1_S1_S1_S1_S1_S1_PfS2__param_4];
	ld.param.u64 	%rd4, [_Z9OneKernelILj256EEvPKfS1_S1_S1_S1_S1_S1_S1_S1_S1_S1_S1_S1_S1_S1_PfS2__param_6];
	ld.param.u64 	%rd17, [_Z9OneKernelILj256EEvPKfS1_S1_S1_S1_S1_S1_S1_S1_S1_S1_S1_S1_S1_S1_PfS2__param_7];
	ld.param.u64 	%rd5, [_Z9OneKernelILj256EEvPKfS1_S1_S1_S1_S1_S1_S1_S1_S1_S1_S1_S1_S1_S1_PfS2__param_8];
	ld.param.u64 	%rd6, [_Z9OneKernelILj256EEvPKfS1_S1_S1_S1_S1_S1_S1_S1_S1_S1_S1_S1_S1_S1_PfS2__param_9];
	ld.param.u64 	%rd7, [_Z9OneKernelILj256EEvPKfS1_S1_S1_S1_S1_S1_S1_S1_S1_S1_S1_S1_S1_S1_PfS2__param_10];
	ld.param.u64 	%rd8, [_Z9OneKernelILj256EEvPKfS1_S1_S1_S1_S1_S1_S1_S1_S1_S1_S1_S1_S1_S1_PfS2__param_11];
	ld.param.u64 	%rd9, [_Z9OneKernelILj256EEvPKfS1_S1_S1_S1_S1_S1_S1_S1_S1_S1_S1_S1_S1_S1_PfS2__param_12];
	ld.param.u64 	%rd10, [_Z9OneKernelILj256EEvPKfS1_S1_S1_S1_S1_S1_S1_S1_S1_S1_S1_S1_S1_S1_PfS2__param_13];
	ld.param.u64 	%rd11, [_Z9OneKernelILj256EEvPKfS1_S1_S1_S1_S1_S1_S1_S1_S1_S1_S1_S1_S1_S1_PfS2__param_14];
	ld.param.u64 	%rd12, [_Z9OneKernelILj256EEvPKfS1_S1_S1_S1_S1_S1_S1_S1_S1_S1_S1_S1_S1_S1_PfS2__param_15];
	ld.param.u64 	%rd13, [_Z9OneKernelILj256EEvPKfS1_S1_S1_S1_S1_S1_S1_S1_S1_S1_S1_S1_S1_S1_PfS2__param_16];
	cvta.to.global.u64 	%rd18, %rd17;
	cvta.to.global.u64 	%rd19, %rd16;
	cvta.to.global.u64 	%rd20, %rd15;
	cvta.to.global.u64 	%rd21, %rd14;
	mov.u32 	%r9, %ntid.x;
	shr.u32 	%r1, %r9, 5;
	mov.u32 	%r2, %tid.x;
	shr.u32 	%r3, %r2, 5;
	and.b32  	%r4, %r2, 31;
	mov.u32 	%r5, %ctaid.x;
	setp.gt.u32 	%p5, %r5, 255;
	add.s32 	%r10, %r5, -256;
	selp.b32 	%r6, %r10, %r5, %p5;
	mul.wide.u32 	%rd22, %r2, 4;
	add.s64 	%rd23, %rd21, %rd22;
	ld.global.nc.f32 	%f1, [%rd23];
	add.s64 	%rd24, %rd20, %rd22;
	ld.global.nc.f32 	%f2, [%rd24];
	shl.b32 	%r11, %r2, 8;
	add.s32 	%r7, %r11, %r6;
	mul.wide.u32 	%rd25, %r7, 4;
	add.s64 	%rd26, %rd19, %rd25;
	ld.global.nc.f32 	%f20, [%rd26];
	add.s64 	%rd27, %rd18, %rd25;
	ld.global.nc.f32 	%f21, [%rd27];
	mul.f32 	%f22, %f2, %f21;
	fma.rn.f32 	%f23, %f1, %f20, %f22;
	mov.b32 	%r12, %f23;
	shfl.sync.down.b32	%r13|%p6, %r12, 16, 31, -1;
	mov.b32 	%f24, %r13;
	add.f32 	%f25, %f23, %f24;
	mov.b32 	%r14, %f25;
	shfl.sync.down.b32	%r15|%p7, %r14, 8, 31, -1;
	mov.b32 	%f26, %r15;
	add.f32 	%f27, %f25, %f26;
	mov.b32 	%r16, %f27;
	shfl.sync.down.b32	%r17|%p8, %r16, 4, 31, -1;
	mov.b32 	%f28, %r17;
	add.f32 	%f29, %f27, %f28;
	mov.b32 	%r18, %f29;
	shfl.sync.down.b32	%r19|%p9, %r18, 2, 31, -1;
	mov.b32 	%f30, %r19;
	add.f32 	%f31, %f29, %f30;
	mov.b32 	%r20, %f31;
	shfl.sync.down.b32	%r21|%p10, %r20, 1, 31, -1;
	mov.b32 	%f32, %r21;
	add.f32 	%f3, %f31, %f32;
	setp.ne.s32 	%p11, %r4, 0;
	@%p11 bra 	$L__BB0_2;
	shl.b32 	%r22, %r3, 2;
	mov.u32 	%r23, sum_cached;
	add.s32 	%r24, %r23, %r22;
	st.shared.f32 	[%r24], %f3;
$L__BB0_2:
	cvta.to.global.u64 	%rd28, %rd2;
	mul.wide.u32 	%rd29, %r7, 4;
	add.s64 	%rd30, %rd28, %rd29;
	ld.global.nc.f32 	%f33, [%rd30];
	cvta.to.global.u64 	%rd31, %rd5;
	add.s64 	%rd32, %rd31, %rd29;
	ld.global.nc.f32 	%f34, [%rd32];
	mul.f32 	%f35, %f2, %f34;
	fma.rn.f32 	%f36, %f1, %f33, %f35;
	mov.b32 	%r25, %f36;
	shfl.sync.down.b32	%r26|%p13, %r25, 16, 31, -1;
	mov.b32 	%f37, %r26;
	add.f32 	%f38, %f36, %f37;
	mov.b32 	%r27, %f38;
	shfl.sync.down.b32	%r28|%p14, %r27, 8, 31, -1;
	mov.b32 	%f39, %r28;
	add.f32 	%f40, %f38, %f39;
	mov.b32 	%r29, %f40;
	shfl.sync.down.b32	%r30|%p15, %r29, 4, 31, -1;
	mov.b32 	%f41, %r30;
	add.f32 	%f42, %f40, %f41;
	mov.b32 	%r31, %f42;
	shfl.sync.down.b32	%r32|%p16, %r31, 2, 31, -1;
	mov.b32 	%f43, %r32;
	add.f32 	%f44, %f42, %f43;
	mov.b32 	%r33, %f44;
	shfl.sync.down.b32	%r34|%p17, %r33, 1, 31, -1;
	mov.b32 	%f45, %r34;
	add.f32 	%f4, %f44, %f45;
	@%p11 bra 	$L__BB0_4;
	add.s32 	%r35, %r1, %r3;
	shl.b32 	%r36, %r35, 2;
	mov.u32 	%r37, sum_cached;
	add.s32 	%r38, %r37, %r36;
	st.shared.f32 	[%r38], %f4;
$L__BB0_4:
	ld.param.u64 	%rd66, [_Z9OneKernelILj256EEvPKfS1_S1_S1_S1_S1_S1_S1_S1_S1_S1_S1_S1_S1_S1_PfS2__param_5];
	setp.ne.s32 	%p18, %r4, 0;
	cvta.to.global.u64 	%rd33, %rd66;
	mul.wide.u32 	%rd34, %r7, 4;
	add.s64 	%rd35, %rd33, %rd34;
	ld.global.nc.f32 	%f46, [%rd35];
	cvta.to.global.u64 	%rd36, %rd6;
	add.s64 	%rd37, %rd36, %rd34;
	ld.global.nc.f32 	%f47, [%rd37];
	mul.f32 	%f48, %f2, %f47;
	fma.rn.f32 	%f49, %f1, %f46, %f48;
	mov.b32 	%r39, %f49;
	shfl.sync.down.b32	%r40|%p19, %r39, 16, 31, -1;
	mov.b32 	%f50, %r40;
	add.f32 	%f51, %f49, %f50;
	mov.b32 	%r41, %f51;
	shfl.sync.down.b32	%r42|%p20, %r41, 8, 31, -1;
	mov.b32 	%f52, %r42;
	add.f32 	%f53, %f51, %f52;
	mov.b32 	%r43, %f53;
	shfl.sync.down.b32	%r44|%p21, %r43, 4, 31, -1;
	mov.b32 	%f54, %r44;
	add.f32 	%f55, %f53, %f54;
	mov.b32 	%r45, %f55;
	shfl.sync.down.b32	%r46|%p22, %r45, 2, 31, -1;
	mov.b32 	%f56, %r46;
	add.f32 	%f57, %f55, %f56;
	mov.b32 	%r47, %f57;
	shfl.sync.down.b32	%r48|%p23, %r47, 1, 31, -1;
	mov.b32 	%f58, %r48;
	add.f32 	%f5, %f57, %f58;
	@%p18 bra 	$L__BB0_6;
	shl.b32 	%r49, %r1, 1;
	add.s32 	%r50, %r49, %r3;
	shl.b32 	%r51, %r50, 2;
	mov.u32 	%r52, sum_cached;
	add.s32 	%r53, %r52, %r51;
	st.shared.f32 	[%r53], %f5;
$L__BB0_6:
	cvta.to.global.u64 	%rd38, %rd4;
	add.s64 	%rd40, %rd38, %rd34;
	ld.global.nc.f32 	%f59, [%rd40];
	cvta.to.global.u64 	%rd41, %rd7;
	add.s64 	%rd42, %rd41, %rd34;
	ld.global.nc.f32 	%f60, [%rd42];
	mul.f32 	%f61, %f2, %f60;
	fma.rn.f32 	%f62, %f1, %f59, %f61;
	mov.b32 	%r54, %f62;
	shfl.sync.down.b32	%r55|%p25, %r54, 16, 31, -1;
	mov.b32 	%f63, %r55;
	add.f32 	%f64, %f62, %f63;
	mov.b32 	%r56, %f64;
	shfl.sync.down.b32	%r57|%p26, %r56, 8, 31, -1;
	mov.b32 	%f65, %r57;
	add.f32 	%f66, %f64, %f65;
	mov.b32 	%r58, %f66;
	shfl.sync.down.b32	%r59|%p27, %r58, 4, 31, -1;
	mov.b32 	%f67, %r59;
	add.f32 	%f68, %f66, %f67;
	mov.b32 	%r60, %f68;
	shfl.sync.down.b32	%r61|%p28, %r60, 2, 31, -1;
	mov.b32 	%f69, %r61;
	add.f32 	%f70, %f68, %f69;
	mov.b32 	%r62, %f70;
	shfl.sync.down.b32	%r63|%p29, %r62, 1, 31, -1;
	mov.b32 	%f71, %r63;
	add.f32 	%f6, %f70, %f71;
	@%p18 bra 	$L__BB0_8;
	mad.lo.s32 	%r64, %r1, 3, %r3;
	shl.b32 	%r65, %r64, 2;
	mov.u32 	%r66, sum_cached;
	add.s32 	%r67, %r66, %r65;
	st.shared.f32 	[%r67], %f6;
$L__BB0_8:
	bar.sync 	0;
	setp.lt.u32 	%p30, %r2, 32;
	setp.lt.u32 	%p31, %r4, %r1;
	and.pred  	%p1, %p30, %p31;
	mov.f32 	%f160, 0f00000000;
	not.pred 	%p32, %p1;
	@%p32 bra 	$L__BB0_10;
	shl.b32 	%r70, %r4, 2;
	mov.u32 	%r71, sum_cached;
	add.s32 	%r72, %r71, %r70;
	ld.shared.f32 	%f160, [%r72];
$L__BB0_10:
	bar.warp.sync 	-1;
	@%p32 bra 	$L__BB0_13;
	setp.ne.s32 	%p34, %r4, 0;
	mov.b32 	%r73, %f160;
	shfl.sync.down.b32	%r74|%p35, %r73, 4, 31, 255;
	mov.b32 	%f73, %r74;
	add.f32 	%f74, %f160, %f73;
	mov.b32 	%r75, %f74;
	shfl.sync.down.b32	%r76|%p36, %r75, 2, 31, 255;
	mov.b32 	%f75, %r76;
	add.f32 	%f76, %f74, %f75;
	mov.b32 	%r77, %f76;
	shfl.sync.down.b32	%r78|%p37, %r77, 1, 31, 255;
	mov.b32 	%f77, %r78;
	add.f32 	%f9, %f76, %f77;
	@%p34 bra 	$L__BB0_13;
	cvta.to.global.u64 	%rd43, %rd8;
	mul.wide.u32 	%rd44, %r6, 4;
	add.s64 	%rd45, %rd43, %rd44;
	ld.global.nc.f32 	%f78, [%rd45];
	add.f32 	%f79, %f9, %f78;
	st.shared.f32 	[sum_cached], %f79;
$L__BB0_13:
	setp.lt.u32 	%p38, %r4, %r1;
	setp.eq.s32 	%p39, %r3, 1;
	and.pred  	%p2, %p39, %p38;
	mov.f32 	%f161, 0f00000000;
	not.pred 	%p40, %p2;
	@%p40 bra 	$L__BB0_15;
	add.s32 	%r81, %r1, %r4;
	shl.b32 	%r82, %r81, 2;
	mov.u32 	%r83, sum_cached;
	add.s32 	%r84, %r83, %r82;
	ld.shared.f32 	%f161, [%r84];
$L__BB0_15:
	bar.warp.sync 	-1;
	@%p40 bra 	$L__BB0_18;
	setp.ne.s32 	%p42, %r4, 0;
	mov.b32 	%r85, %f161;
	shfl.sync.down.b32	%r86|%p43, %r85, 4, 31, 255;
	mov.b32 	%f81, %r86;
	add.f32 	%f82, %f161, %f81;
	mov.b32 	%r87, %f82;
	shfl.sync.down.b32	%r88|%p44, %r87, 2, 31, 255;
	mov.b32 	%f83, %r88;
	add.f32 	%f84, %f82, %f83;
	mov.b32 	%r89, %f84;
	shfl.sync.down.b32	%r90|%p45, %r89, 1, 31, 255;
	mov.b32 	%f85, %r90;
	add.f32 	%f12, %f84, %f85;
	@%p42 bra 	$L__BB0_18;
	cvta.to.global.u64 	%rd46, %rd9;
	mul.wide.u32 	%rd47, %r6, 4;
	add.s64 	%rd48, %rd46, %rd47;
	ld.global.nc.f32 	%f86, [%rd48];
	add.f32 	%f87, %f12, %f86;
	st.shared.f32 	[sum_cached+4], %f87;
$L__BB0_18:
	setp.lt.u32 	%p46, %r4, %r1;
	setp.eq.s32 	%p47, %r3, 2;
	and.pred  	%p3, %p47, %p46;
	mov.f32 	%f162, 0f00000000;
	not.pred 	%p48, %p3;
	@%p48 bra 	$L__BB0_20;
	shl.b32 	%r93, %r1, 1;
	add.s32 	%r94, %r93, %r4;
	shl.b32 	%r95, %r94, 2;
	mov.u32 	%r96, sum_cached;
	add.s32 	%r97, %r96, %r95;
	ld.shared.f32 	%f162, [%r97];
$L__BB0_20:
	bar.warp.sync 	-1;
	@%p48 bra 	$L__BB0_23;
	setp.ne.s32 	%p50, %r4, 0;
	mov.b32 	%r98, %f162;
	shfl.sync.down.b32	%r99|%p51, %r98, 4, 31, 255;
	mov.b32 	%f89, %r99;
	add.f32 	%f90, %f162, %f89;
	mov.b32 	%r100, %f90;
	shfl.sync.down.b32	%r101|%p52, %r100, 2, 31, 255;
	mov.b32 	%f91, %r101;
	add.f32 	%f92, %f90, %f91;
	mov.b32 	%r102, %f92;
	shfl.sync.down.b32	%r103|%p53, %r102, 1, 31, 255;
	mov.b32 	%f93, %r103;
	add.f32 	%f15, %f92, %f93;
	@%p50 bra 	$L__BB0_23;
	cvta.to.global.u64 	%rd49, %rd10;
	mul.wide.u32 	%rd50, %r6, 4;
	add.s64 	%rd51, %rd49, %rd50;
	ld.global.nc.f32 	%f94, [%rd51];
	add.f32 	%f95, %f15, %f94;
	st.shared.f32 	[sum_cached+8], %f95;
$L__BB0_23:
	setp.lt.u32 	%p54, %r4, %r1;
	setp.eq.s32 	%p55, %r3, 3;
	and.pred  	%p4, %p55, %p54;
	mov.f32 	%f163, 0f00000000;
	not.pred 	%p56, %p4;
	@%p56 bra 	$L__BB0_25;
	mad.lo.s32 	%r106, %r1, 3, %r4;
	shl.b32 	%r107, %r106, 2;
	mov.u32 	%r108, sum_cached;
	add.s32 	%r109, %r108, %r107;
	ld.shared.f32 	%f163, [%r109];
$L__BB0_25:
	bar.warp.sync 	-1;
	@%p56 bra 	$L__BB0_28;
	setp.ne.s32 	%p58, %r4, 0;
	mov.b32 	%r110, %f163;
	shfl.sync.down.b32	%r111|%p59, %r110, 4, 31, 255;
	mov.b32 	%f97, %r111;
	add.f32 	%f98, %f163, %f97;
	mov.b32 	%r112, %f98;
	shfl.sync.down.b32	%r113|%p60, %r112, 2, 31, 255;
	mov.b32 	%f99, %r113;
	add.f32 	%f100, %f98, %f99;
	mov.b32 	%r114, %f100;
	shfl.sync.down.b32	%r115|%p61, %r114, 1, 31, 255;
	mov.b32 	%f101, %r115;
	add.f32 	%f18, %f100, %f101;
	@%p58 bra 	$L__BB0_28;
	cvta.to.global.u64 	%rd52, %rd11;
	mul.wide.u32 	%rd53, %r6, 4;
	add.s64 	%rd54, %rd52, %rd53;
	ld.global.nc.f32 	%f102, [%rd54];
	add.f32 	%f103, %f18, %f102;
	st.shared.f32 	[sum_cached+12], %f103;
$L__BB0_28:
	bar.sync 	0;
	setp.ne.s32 	%p62, %r2, 0;
	@%p62 bra 	$L__BB0_32;
	ld.param.u64 	%rd65, [_Z9OneKernelILj256EEvPKfS1_S1_S1_S1_S1_S1_S1_S1_S1_S1_S1_S1_S1_S1_PfS2__param_1];
	cvta.to.global.u64 	%rd55, %rd65;
	mul.wide.u32 	%rd56, %r6, 4;
	add.s64 	%rd57, %rd55, %rd56;
	ld.global.nc.f32 	%f104, [%rd57];
	ld.shared.v4.f32 	{%f105, %f106, %f107, %f108}, [sum_cached];
	mov.b32 	%r116, %f108;
	mov.b64 	%rd58, {%r117, %r116};
	add.f32 	%f109, %f107, 0f3F800000;
	mov.f32 	%f110, 0f00000000;
	sub.f32 	%f111, %f110, %f109;
	mul.f32 	%f112, %f111, 0f3FB8AA3B;
	ex2.approx.f32 	%f113, %f112;
	add.f32 	%f114, %f113, 0f3F800000;
	rcp.rn.f32 	%f115, %f114;
	sub.f32 	%f116, %f110, %f105;
	mul.f32 	%f117, %f116, 0f3FB8AA3B;
	ex2.approx.f32 	%f118, %f117;
	add.f32 	%f119, %f118, 0f3F800000;
	rcp.rn.f32 	%f120, %f119;
	abs.f32 	%f121, %f106;
	mul.f32 	%f122, %f121, 0f4038AA3B;
	ex2.approx.ftz.f32 	%f123, %f122;
	add.f32 	%f124, %f123, 0f3F800000;
	rcp.approx.ftz.f32 	%f125, %f124;
	fma.rn.f32 	%f126, %f125, 0fC0000000, 0f3F800000;
	setp.ge.f32 	%p63, %f121, 0f41102CB4;
	selp.f32 	%f127, 0f3F800000, %f126, %p63;
	copysign.f32 	%f128, %f106, %f127;
	mul.f32 	%f129, %f106, %f106;
	fma.rn.f32 	%f130, %f129, 0f3C80F082, 0fBD563CAE;
	fma.rn.f32 	%f131, %f130, %f129, 0f3E085941;
	fma.rn.f32 	%f132, %f131, %f129, 0fBEAAA9ED;
	fma.rn.f32 	%f133, %f132, %f129, 0f00000000;
	fma.rn.f32 	%f134, %f133, %f106, %f106;
	setp.ge.f32 	%p64, %f121, 0f3F19999A;
	selp.f32 	%f135, %f128, %f134, %p64;
	mul.f32 	%f136, %f120, %f135;
	fma.rn.f32 	%f19, %f104, %f115, %f136;
	setp.gt.u32 	%p65, %r5, 255;
	{ .reg .b32 tmp; mov.b64 {tmp, %r8}, %rd58; }
	@%p65 bra 	$L__BB0_31;
	abs.f32 	%f137, %f19;
	mul.f32 	%f138, %f137, 0f4038AA3B;
	ex2.approx.ftz.f32 	%f139, %f138;
	add.f32 	%f140, %f139, 0f3F800000;
	rcp.approx.ftz.f32 	%f141, %f140;
	fma.rn.f32 	%f142, %f141, 0fC0000000, 0f3F800000;
	setp.ge.f32 	%p66, %f137, 0f41102CB4;
	selp.f32 	%f143, 0f3F800000, %f142, %p66;
	copysign.f32 	%f144, %f19, %f143;
	mul.f32 	%f145, %f19, %f19;
	fma.rn.f32 	%f146, %f145, 0f3C80F082, 0fBD563CAE;
	fma.rn.f32 	%f147, %f146, %f145, 0f3E085941;
	fma.rn.f32 	%f148, %f147, %f145, 0fBEAAA9ED;
	fma.rn.f32 	%f149, %f148, %f145, 0f00000000;
	fma.rn.f32 	%f150, %f149, %f19, %f19;
	setp.ge.f32 	%p67, %f137, 0f3F19999A;
	selp.f32 	%f151, %f144, %f150, %p67;
	mov.b32 	%f152, %r8;
	mov.f32 	%f153, 0f00000000;
	sub.f32 	%f154, %f153, %f152;
	mul.f32 	%f155, %f154, 0f3FB8AA3B;
	ex2.approx.f32 	%f156, %f155;
	add.f32 	%f157, %f156, 0f3F800000;
	rcp.rn.f32 	%f158, %f157;
	mul.f32 	%f159, %f158, %f151;
	cvta.to.global.u64 	%rd62, %rd12;
	add.s64 	%rd64, %rd62, %rd56;
	st.global.f32 	[%rd64], %f159;
	bra.uni 	$L__BB0_32;
$L__BB0_31:
	cvta.to.global.u64 	%rd59, %rd13;
	add.s64 	%rd61, %rd59, %rd56;
	st.global.f32 	[%rd61], %f19;
$L__BB0_32:
	ret;

}


// ===== COMPILED SASS (sm_100) =====

	.target	sm_100

	.elftype	@"ET_EXEC"


//--------------------- .note.nv.tkinfo           --------------------------
	.section	.note.nv.tkinfo,"",@"SHT_NOTE"
	.sectionflags	@"SHF_NOTE_NV_TKINFO"
	.tkinfo
        /*0018*/ 	.word	0x00000002
        /*0030*/ 	.string	""
        /*0030*/ 	.string	"ptxas"
        /*0030*/ 	.string	"Cuda compilation tools, release 13.0, V13.0.88"
        /*0030*/ 	.string	"Build cuda_13.0.r13.0/compiler.36424714_0"
        /*0030*/ 	.string	"-arch sm_100 -m 64 "



//--------------------- .note.nv.cuinfo           --------------------------
	.section	.note.nv.cuinfo,"",@"SHT_NOTE"
	.sectionflags	@"SHF_NOTE_NV_CUINFO"
        /*0018*/ 	.short	0x0002
        /*001a*/ 	.short	0x0064
        /*001c*/ 	.short	0x0082
	.zero		2


//--------------------- .nv.info                  --------------------------
	.section	.nv.info,"",@"SHT_CUDA_INFO"
	.align	4


	//----- nvinfo : EIATTR_REGCOUNT
	.align		4
        /*0000*/ 	.byte	0x04, 0x2f
        /*0002*/ 	.short	(.L_1 - .L_0)
	.align		4
.L_0:
        /*0004*/ 	.word	index@(_Z9OneKernelILj256EEvPKfS1_S1_S1_S1_S1_S1_S1_S1_S1_S1_S1_S1_S1_S1_PfS2_)
        /*0008*/ 	.word	0x0000001e


	//----- nvinfo : EIATTR_FRAME_SIZE
	.align		4
.L_1:
        /*000c*/ 	.byte	0x04, 0x11
        /*000e*/ 	.short	(.L_3 - .L_2)
	.align		4
.L_2:
        /*0010*/ 	.word	index@($__internal_0_$__cuda_sm20_rcp_rn_f32_slowpath)
        /*0014*/ 	.word	0x00000000


	//----- nvinfo : EIATTR_FRAME_SIZE
	.align		4
.L_3:
        /*0018*/ 	.byte	0x04, 0x11
        /*001a*/ 	.short	(.L_5 - .L_4)
	.align		4
.L_4:
        /*001c*/ 	.word	index@(_Z9OneKernelILj256EEvPKfS1_S1_S1_S1_S1_S1_S1_S1_S1_S1_S1_S1_S1_S1_PfS2_)
        /*0020*/ 	.word	0x00000000


	//----- nvinfo : EIATTR_MIN_STACK_SIZE
	.align		4
.L_5:
        /*0024*/ 	.byte	0x04, 0x12
        /*0026*/ 	.short	(.L_7 - .L_6)
	.align		4
.L_6:
        /*0028*/ 	.word	index@(_Z9OneKernelILj256EEvPKfS1_S1_S1_S1_S1_S1_S1_S1_S1_S1_S1_S1_S1_S1_PfS2_)
        /*002c*/ 	.word	0x00000000
.L_7:


//--------------------- .nv.compat                --------------------------
	.section	.nv.compat,"",@"SHT_CUDA_COMPAT_INFO"
	.align	4
        /*0000*/ 	.byte	0x02, 0x09, 0x00, 0x00, 0x02, 0x02, 0x01, 0x00, 0x02, 0x05, 0x05, 0x00, 0x03, 0x07, 0x01, 0x01
        /*0010*/ 	.byte	0x02, 0x03, 0x00, 0x00, 0x02, 0x06, 0x01, 0x00, 0x04, 0x0b, 0x08, 0x00, 0x01, 0x00, 0x00, 0x00
        /*0020*/ 	.byte	0x00, 0x00, 0x00, 0x00


//--------------------- .nv.info._Z9OneKernelILj256EEvPKfS1_S1_S1_S1_S1_S1_S1_S1_S1_S1_S1_S1_S1_S1_PfS2_ --------------------------
	.section	.nv.info._Z9OneKernelILj256EEvPKfS1_S1_S1_S1_S1_S1_S1_S1_S1_S1_S1_S1_S1_S1_PfS2_,"",@"SHT_CUDA_INFO"
	.sectionflags	@""
	.align	4


	//----- nvinfo : EIATTR_CUDA_API_VERSION
	.align		4
        /*0000*/ 	.byte	0x04, 0x37
        /*0002*/ 	.short	(.L_9 - .L_8)
.L_8:
        /*0004*/ 	.word	0x00000082


	//----- nvinfo : EIATTR_KPARAM_INFO
	.align		4
.L_9:
        /*0008*/ 	.byte	0x04, 0x17
        /*000a*/ 	.short	(.L_11 - .L_10)
.L_10:
        /*000c*/ 	.word	0x00000000
        /*0010*/ 	.short	0x0010
        /*0012*/ 	.short	0x0080
        /*0014*/ 	.byte	0x00, 0xf5, 0x21, 0x00


	//----- nvinfo : EIATTR_KPARAM_INFO
	.align		4
.L_11:
        /*0018*/ 	.byte	0x04, 0x17
        /*001a*/ 	.short	(.L_13 - .L_12)
.L_12:
        /*001c*/ 	.word	0x00000000
        /*0020*/ 	.short	0x000f
        /*0022*/ 	.short	0x0078
        /*0024*/ 	.byte	0x00, 0xf5, 0x21, 0x00


	//----- nvinfo : EIATTR_KPARAM_INFO
	.align		4
.L_13:
        /*0028*/ 	.byte	0x04, 0x17
        /*002a*/ 	.short	(.L_15 - .L_14)
.L_14:
        /*002c*/ 	.word	0x00000000
        /*0030*/ 	.short	0x000e
        /*0032*/ 	.short	0x0070
        /*0034*/ 	.byte	0x00, 0xf5, 0x21, 0x00


	//----- nvinfo : EIATTR_KPARAM_INFO
	.align		4
.L_15:
        /*0038*/ 	.byte	0x04, 0x17
        /*003a*/ 	.short	(.L_17 - .L_16)
.L_16:
        /*003c*/ 	.word	0x00000000
        /*0040*/ 	.short	0x000d
        /*0042*/ 	.short	0x0068
        /*0044*/ 	.byte	0x00, 0xf5, 0x21, 0x00


	//----- nvinfo : EIATTR_KPARAM_INFO
	.align		4
.L_17:
        /*0048*/ 	.byte	0x04, 0x17
        /*004a*/ 	.short	(.L_19 - .L_18)
.L_18:
        /*004c*/ 	.word	0x00000000
        /*0050*/ 	.short	0x000c
        /*0052*/ 	.short	0x0060
        /*0054*/ 	.byte	0x00, 0xf5, 0x21, 0x00


	//----- nvinfo : EIATTR_KPARAM_INFO
	.align		4
.L_19:
        /*0058*/ 	.byte	0x04, 0x17
        /*005a*/ 	.short	(.L_21 - .L_20)
.L_20:
        /*005c*/ 	.word	0x00000000
        /*0060*/ 	.short	0x000b
        /*0062*/ 	.short	0x0058
        /*0064*/ 	.byte	0x00, 0xf5, 0x21, 0x00


	//----- nvinfo : EIATTR_KPARAM_INFO
	.align		4
.L_21:
        /*0068*/ 	.byte	0x04, 0x17
        /*006a*/ 	.short	(.L_23 - .L_22)
.L_22:
        /*006c*/ 	.word	0x00000000
        /*0070*/ 	.short	0x000a
        /*0072*/ 	.short	0x0050
        /*0074*/ 	.byte	0x00, 0xf5, 0x21, 0x00


	//----- nvinfo : EIATTR_KPARAM_INFO
	.align		4
.L_23:
        /*0078*/ 	.byte	0x04, 0x17
        /*007a*/ 	.short	(.L_25 - .L_24)
.L_24:
        /*007c*/ 	.word	0x00000000
        /*0080*/ 	.short	0x0009
        /*0082*/ 	.short	0x0048
        /*0084*/ 	.byte	0x00, 0xf5, 0x21, 0x00


	//----- nvinfo : EIATTR_KPARAM_INFO
	.align		4
.L_25:
        /*0088*/ 	.byte	0x04, 0x17
        /*008a*/ 	.short	(.L_27 - .L_26)
.L_26:
        /*008c*/ 	.word	0x00000000
        /*0090*/ 	.short	0x0008
        /*0092*/ 	.short	0x0040
        /*0094*/ 	.byte	0x00, 0xf5, 0x21, 0x00


	//----- nvinfo : EIATTR_KPARAM_INFO
	.align		4
.L_27:
        /*0098*/ 	.byte	0x04, 0x17
        /*009a*/ 	.short	(.L_29 - .L_28)
.L_28:
        /*009c*/ 	.word	0x00000000
        /*00a0*/ 	.short	0x0007
        /*00a2*/ 	.short	0x0038
        /*00a4*/ 	.byte	0x00, 0xf5, 0x21, 0x00


	//----- nvinfo : EIATTR_KPARAM_INFO
	.align		4
.L_29:
        /*00a8*/ 	.byte	0x04, 0x17
        /*00aa*/ 	.short	(.L_31 - .L_30)
.L_30:
        /*00ac*/ 	.word	0x00000000
        /*00b0*/ 	.short	0x0006
        /*00b2*/ 	.short	0x0030
        /*00b4*/ 	.byte	0x00, 0xf5, 0x21, 0x00


	//----- nvinfo : EIATTR_KPARAM_INFO
	.align		4
.L_31:
        /*00b8*/ 	.byte	0x04, 0x17
        /*00ba*/ 	.short	(.L_33 - .L_32)
.L_32:
        /*00bc*/ 	.word	0x00000000
        /*00c0*/ 	.short	0x0005
        /*00c2*/ 	.short	0x0028
        /*00c4*/ 	.byte	0x00, 0xf5, 0x21, 0x00


	//----- nvinfo : EIATTR_KPARAM_INFO
	.align		4
.L_33:
        /*00c8*/ 	.byte	0x04, 0x17
        /*00ca*/ 	.short	(.L_35 - .L_34)
.L_34:
        /*00cc*/ 	.word	0x00000000
        /*00d0*/ 	.short	0x0004
        /*00d2*/ 	.short	0x0020
        /*00d4*/ 	.byte	0x00, 0xf5, 0x21, 0x00


	//----- nvinfo : EIATTR_KPARAM_INFO
	.align		4
.L_35:
        /*00d8*/ 	.byte	0x04, 0x17
        /*00da*/ 	.short	(.L_37 - .L_36)
.L_36:
        /*00dc*/ 	.word	0x00000000
        /*00e0*/ 	.short	0x0003
        /*00e2*/ 	.short	0x0018
        /*00e4*/ 	.byte	0x00, 0xf5, 0x21, 0x00


	//----- nvinfo : EIATTR_KPARAM_INFO
	.align		4
.L_37:
        /*00e8*/ 	.byte	0x04, 0x17
        /*00ea*/ 	.short	(.L_39 - .L_38)
.L_38:
        /*00ec*/ 	.word	0x00000000
        /*00f0*/ 	.short	0x0002
        /*00f2*/ 	.short	0x0010
        /*00f4*/ 	.byte	0x00, 0xf5, 0x21, 0x00


	//----- nvinfo : EIATTR_KPARAM_INFO
	.align		4
.L_39:
        /*00f8*/ 	.byte	0x04, 0x17
        /*00fa*/ 	.short	(.L_41 - .L_40)
.L_40:
        /*00fc*/ 	.word	0x00000000
        /*0100*/ 	.short	0x0001
        /*0102*/ 	.short	0x0008
        /*0104*/ 	.byte	0x00, 0xf5, 0x21, 0x00


	//----- nvinfo : EIATTR_KPARAM_INFO
	.align		4
.L_41:
        /*0108*/ 	.byte	0x04, 0x17
        /*010a*/ 	.short	(.L_43 - .L_42)
.L_42:
        /*010c*/ 	.word	0x00000000
        /*0110*/ 	.short	0x0000
        /*0112*/ 	.short	0x0000
        /*0114*/ 	.byte	0x00, 0xf5, 0x21, 0x00


	//----- nvinfo : EIATTR_SPARSE_MMA_MASK
	.align		4
.L_43:
        /*0118*/ 	.byte	0x03, 0x50
        /*011a*/ 	.short	0x0000


	//----- nvinfo : EIATTR_MAXREG_COUNT
	.align		4
        /*011c*/ 	.byte	0x03, 0x1b
        /*011e*/ 	.short	0x00ff


	//----- nvinfo : EIATTR_NUM_BARRIERS
	.align		4
        /*0120*/ 	.byte	0x02, 0x4c
        /*0122*/ 	.byte	0x01
	.zero		1


	//----- nvinfo : EIATTR_MERCURY_ISA_VERSION
	.align		4
        /*0124*/ 	.byte	0x03, 0x5f
        /*0126*/ 	.short	0x0101


	//----- nvinfo : EIATTR_COOP_GROUP_MASK_REGIDS
	.align		4
        /*0128*/ 	.byte	0x04, 0x29
        /*012a*/ 	.short	(.L_45 - .L_44)


	//   ....[0]....
.L_44:
        /*012c*/ 	.word	0xffffffff


	//   ....[1]....
        /*0130*/ 	.word	0xffffffff


	//   ....[2]....
        /*0134*/ 	.word	0xffffffff


	//   ....[3]....
        /*0138*/ 	.word	0xffffffff


	//   ....[4]....
        /*013c*/ 	.word	0xffffffff


	//   ....[5]....
        /*0140*/ 	.word	0xffffffff


	//   ....[6]....
        /*0144*/ 	.word	0xffffffff


	//   ....[7]....
        /*0148*/ 	.word	0xffffffff


	//   ....[8]....
        /*014c*/ 	.word	0xffffffff


	//   ....[9]....
        /*0150*/ 	.word	0xffffffff


	//   ....[10]....
        /*0154*/ 	.word	0xffffffff


	//   ....[11]....
        /*0158*/ 	.word	0xffffffff


	//   ....[12]....
        /*015c*/ 	.word	0xffffffff


	//   ....[13]....
        /*0160*/ 	.word	0xffffffff


	//   ....[14]....
        /*0164*/ 	.word	0xffffffff


	//   ....[15]....
        /*0168*/ 	.word	0xffffffff


	//   ....[16]....
        /*016c*/ 	.word	0xffffffff


	//   ....[17]....
        /*0170*/ 	.word	0xffffffff


	//   ....[18]....
        /*0174*/ 	.word	0xffffffff


	//   ....[19]....
        /*0178*/ 	.word	0xffffffff


	//   ....[20]....
        /*017c*/ 	.word	0xffffffff


	//   ....[21]....
        /*0180*/ 	.word	0x0500000b


	//   ....[22]....
        /*0184*/ 	.word	0x0500000a


	//   ....[23]....
        /*0188*/ 	.word	0x05000009


	//   ....[24]....
        /*018c*/ 	.word	0xffffffff


	//   ....[25]....
        /*0190*/ 	.word	0x0500000b


	//   ....[26]....
        /*0194*/ 	.word	0x0500000a


	//   ....[27]....
        /*0198*/ 	.word	0x05000009


	//   ....[28]....
        /*019c*/ 	.word	0xffffffff


	//   ....[29]....
        /*01a0*/ 	.word	0x0500000b


	//   ....[30]....
        /*01a4*/ 	.word	0x0500000a


	//   ....[31]....
        /*01a8*/ 	.word	0x05000009


	//   ....[32]....
        /*01ac*/ 	.word	0xffffffff


	//   ....[33]....
        /*01b0*/ 	.word	0x05000009


	//   ....[34]....
        /*01b4*/ 	.word	0x05000006


	//   ....[35]....
        /*01b8*/ 	.word	0x05000007


	//   ....[36]....
        /*01bc*/ 	.word	0x0500000a


	//   ....[37]....
        /*01c0*/ 	.word	0x0500000a


	//   ....[38]....
        /*01c4*/ 	.word	0x0500000a


	//   ....[39]....
        /*01c8*/ 	.word	0x0500000a


	//   ....[40]....
        /*01cc*/ 	.word	0x0500000a


	//   ....[41]....
        /*01d0*/ 	.word	0x0500000a


	//   ....[42]....
        /*01d4*/ 	.word	0x0500000a


	//   ....[43]....
        /*01d8*/ 	.word	0x0500000a


	//   ....[44]....
        /*01dc*/ 	.word	0x0500000a


	//   ....[45]....
        /*01e0*/ 	.word	0x0500000a


	//   ....[46]....
        /*01e4*/ 	.word	0x0500000a


	//   ....[47]....
        /*01e8*/ 	.word	0x0500000a


	//   ....[48]....
        /*01ec*/ 	.word	0x0500000a


	//   ....[49]....
        /*01f0*/ 	.word	0x0500000a


	//   ....[50]....
        /*01f4*/ 	.word	0x0500000a


	//----- nvinfo : EIATTR_COOP_GROUP_INSTR_OFFSETS
	.align		4
.L_45:
        /*01f8*/ 	.byte	0x04, 0x28
        /*01fa*/ 	.short	(.L_47 - .L_46)


	//   ....[0]....
.L_46:
        /*01fc*/ 	.word	0x000002a0


	//   ....[1]....
        /*0200*/ 	.word	0x000002f0


	//   ....[2]....
        /*0204*/ 	.word	0x00000310


	//   ....[3]....
        /*0208*/ 	.word	0x00000320


	//   ....[4]....
        /*020c*/ 	.word	0x00000340


	//   ....[5]....
        /*0210*/ 	.word	0x00000370


	//   ....[6]....
        /*0214*/ 	.word	0x00000390


	//   ....[7]....
        /*0218*/ 	.word	0x000003a0


	//   ....[8]....
        /*021c*/ 	.word	0x000003c0


	//   ....[9]....
        /*0220*/ 	.word	0x00000400


	//   ....[10]....
        /*0224*/ 	.word	0x00000410


	//   ....[11]....
        /*0228*/ 	.word	0x00000420


	//   ....[12]....
        /*022c*/ 	.word	0x00000460


	//   ....[13]....
        /*0230*/ 	.word	0x000004b0


	//   ....[14]....
        /*0234*/ 	.word	0x000004c0


	//   ....[15]....
        /*0238*/ 	.word	0x000004d0


	//   ....[16]....
        /*023c*/ 	.word	0x00000560


	//   ....[17]....
        /*0240*/ 	.word	0x000005a0


	//   ....[18]....
        /*0244*/ 	.word	0x000005b0


	//   ....[19]....
        /*0248*/ 	.word	0x000005c0


	//   ....[20]....
        /*024c*/ 	.word	0x000007c0


	//   ....[21]....
        /*0250*/ 	.word	0x00000830


	//   ....[22]....
        /*0254*/ 	.word	0x00000850


	//   ....[23]....
        /*0258*/ 	.word	0x00000870


	//   ....[24]....
        /*025c*/ 	.word	0x000009d0


	//   ....[25]....
        /*0260*/ 	.word	0x00000a50


	//   ....[26]....
        /*0264*/ 	.word	0x00000a70


	//   ....[27]....
        /*0268*/ 	.word	0x00000a90


	//   ....[28]....
        /*026c*/ 	.word	0x00000bf0


	//   ....[29]....
        /*0270*/ 	.word	0x00000c70


	//   ....[30]....
        /*0274*/ 	.word	0x00000c90


	//   ....[31]....
        /*0278*/ 	.word	0x00000cb0


	//   ....[32]....
        /*027c*/ 	.word	0x00000e10


	//   ....[33]....
        /*0280*/ 	.word	0x00000e80


	//   ....[34]....
        /*0284*/ 	.word	0x00000ea0


	//   ....[35]....
        /*0288*/ 	.word	0x00000ec0


	//   ....[36]....
        /*028c*/ 	.word	0x000016d0


	//   ....[37]....
        /*0290*/ 	.word	0x00001740


	//   ....[38]....
        /*0294*/ 	.word	0x000017b0


	//   ....[39]....
        /*0298*/ 	.word	0x00001810


	//   ....[40]....
        /*029c*/ 	.word	0x000018a0


	//   ....[41]....
        /*02a0*/ 	.word	0x00001940


	//   ....[42]....
        /*02a4*/ 	.word	0x000019b0


	//   ....[43]....
        /*02a8*/ 	.word	0x00001a10


	//   ....[44]....
        /*02ac*/ 	.word	0x00001aa0


	//   ....[45]....
        /*02b0*/ 	.word	0x00001b40


	//   ....[46]....
        /*02b4*/ 	.word	0x00001bb0


	//   ....[47]....
        /*02b8*/ 	.word	0x00001c10


	//   ....[48]....
        /*02bc*/ 	.word	0x00001cb0


	//   ....[49]....
        /*02c0*/ 	.word	0x00001d50


	//   ....[50]....
        /*02c4*/ 	.word	0x00001dc0


	//----- nvinfo : EIATTR_VRC_CTA_INIT_COUNT
	.align		4
.L_47:
        /*02c8*/ 	.byte	0x02, 0x4a
	.zero		1
	.zero		1


	//----- nvinfo : EIATTR_EXIT_INSTR_OFFSETS
	.align		4
        /*02cc*/ 	.byte	0x04, 0x1c
        /*02ce*/ 	.short	(.L_49 - .L_48)


	//   ....[0]....
.L_48:
        /*02d0*/ 	.word	0x00000fa0


	//   ....[1]....
        /*02d4*/ 	.word	0x00001640


	//   ....[2]....
        /*02d8*/ 	.word	0x00001680


	//----- nvinfo : EIATTR_CRS_STACK_SIZE
	.align		4
.L_49:
        /*02dc*/ 	.byte	0x04, 0x1e
        /*02de*/ 	.short	(.L_51 - .L_50)
.L_50:
        /*02e0*/ 	.word	0x00000000


	//----- nvinfo : EIATTR_CBANK_PARAM_SIZE
	.align		4
.L_51:
        /*02e4*/ 	.byte	0x03, 0x19
        /*02e6*/ 	.short	0x0088


	//----- nvinfo : EIATTR_PARAM_CBANK
	.align		4
        /*02e8*/ 	.byte	0x04, 0x0a
        /*02ea*/ 	.short	(.L_53 - .L_52)
	.align		4
.L_52:
        /*02ec*/ 	.word	index@(.nv.constant0._Z9OneKernelILj256EEvPKfS1_S1_S1_S1_S1_S1_S1_S1_S1_S1_S1_S1_S1_S1_PfS2_)
        /*02f0*/ 	.short	0x0380
        /*02f2*/ 	.short	0x0088


	//----- nvinfo : EIATTR_SW_WAR
	.align		4
.L_53:
        /*02f4*/ 	.byte	0x04, 0x36
        /*02f6*/ 	.short	(.L_55 - .L_54)
.L_54:
        /*02f8*/ 	.word	0x00000008
.L_55:


//--------------------- .nv.callgraph             --------------------------
	.section	.nv.callgraph,"",@"SHT_CUDA_CALLGRAPH"
	.align	4
	.sectionentsize	8
	.align		4
        /*0000*/ 	.word	0x00000000
	.align		4
        /*0004*/ 	.word	0xffffffff
	.align		4
        /*0008*/ 	.word	0x00000000
	.align		4
        /*000c*/ 	.word	0xfffffffe
	.align		4
        /*0010*/ 	.word	0x00000000
	.align		4
        /*0014*/ 	.word	0xfffffffd
	.align		4
        /*0018*/ 	.word	0x00000000
	.align		4
        /*001c*/ 	.word	0xfffffffc


//--------------------- .text._Z9OneKernelILj256EEvPKfS1_S1_S1_S1_S1_S1_S1_S1_S1_S1_S1_S1_S1_S1_PfS2_ --------------------------
	.section	.text._Z9OneKernelILj256EEvPKfS1_S1_S1_S1_S1_S1_S1_S1_S1_S1_S1_S1_S1_S1_PfS2_,"ax",@progbits
	.align	128
        .global         _Z9OneKernelILj256EEvPKfS1_S1_S1_S1_S1_S1_S1_S1_S1_S1_S1_S1_S1_S1_PfS2_
        .type           _Z9OneKernelILj256EEvPKfS1_S1_S1_S1_S1_S1_S1_S1_S1_S1_S1_S1_S1_S1_PfS2_,@function
        .size           _Z9OneKernelILj256EEvPKfS1_S1_S1_S1_S1_S1_S1_S1_S1_S1_S1_S1_S1_S1_PfS2_,(.L_x_53 - _Z9OneKernelILj256EEvPKfS1_S1_S1_S1_S1_S1_S1_S1_S1_S1_S1_S1_S1_S1_PfS2_)
        .other          _Z9OneKernelILj256EEvPKfS1_S1_S1_S1_S1_S1_S1_S1_S1_S1_S1_S1_S1_S1_PfS2_,@"STO_CUDA_ENTRY STV_DEFAULT"
_Z9OneKernelILj256EEvPKfS1_S1_S1_S1_S1_S1_S1_S1_S1_S1_S1_S1_S1_S1_PfS2_:
.text._Z9OneKernelILj256EEvPKfS1_S1_S1_S1_S1_S1_S1_S1_S1_S1_S1_S1_S1_S1_PfS2_:
[----:B------:R-:W-:Y:S01]  /*0000*/  LDC R1, c[0x0][0x37c] ;  /* 0x0000df00ff017b82 */ /* 0x000fe20000000800 */
[----:B------:R-:W0:Y:S07]  /*0010*/  S2R R3, SR_CTAID.X ;  /* 0x0000000000037919 */ /* 0x000e2e0000002500 */
[----:B------:R-:W1:Y:S01]  /*0020*/  LDC.64 R16, c[0x0][0x390] ;  /* 0x0000e400ff107b82 */ /* 0x000e620000000a00 */
[----:B------:R-:W2:Y:S01]  /*0030*/  LDCU.64 UR6, c[0x0][0x358] ;  /* 0x00006b00ff0677ac */ /* 0x000ea20008000a00 */
[----:B------:R-:W1:Y:S06]  /*0040*/  S2R R25, SR_TID.X ;  /* 0x0000000000197919 */ /* 0x000e6c0000002100 */
[----:B------:R-:W3:Y:S08]  /*0050*/  LDC.64 R18, c[0x0][0x3b8] ;  /* 0x0000ee00ff127b82 */ /* 0x000ef00000000a00 */
[----:B------:R-:W4:Y:S08]  /*0060*/  LDC.64 R20, c[0x0][0x380] ;  /* 0x0000e000ff147b82 */ /* 0x000f300000000a00 */
[----:B------:R-:W5:Y:S01]  /*0070*/  LDC.64 R22, c[0x0][0x398] ;  /* 0x0000e600ff167b82 */ /* 0x000f620000000a00 */
[----:B0-----:R-:W-:-:S07]  /*0080*/  ISETP.GT.U32.AND P0, PT, R3, 0xff, PT ;  /* 0x000000ff0300780c */ /* 0x001fce0003f04070 */
[----:B------:R-:W0:Y:S01]  /*0090*/  LDC.64 R10, c[0x0][0x3c0] ;  /* 0x0000f000ff0a7b82 */ /* 0x000e220000000a00 */
[----:B------:R-:W-:Y:S01]  /*00a0*/  IADD3 R2, PT, PT, R3, -0x100, RZ ;  /* 0xffffff0003027810 */ /* 0x000fe20007ffe0ff */
[----:B-1----:R-:W-:-:S03]  /*00b0*/  IMAD.WIDE.U32 R16, R25, 0x4, R16 ;  /* 0x0000000419107825 */ /* 0x002fc600078e0010 */
[----:B------:R-:W-:-:S03]  /*00c0*/  SEL R2, R2, R3, P0 ;  /* 0x0000000302027207 */ /* 0x000fc60000000000 */
[----:B------:R-:W1:Y:S01]  /*00d0*/  LDC.64 R12, c[0x0][0x3c8] ;  /* 0x0000f200ff0c7b82 */ /* 0x000e620000000a00 */
[C---:B------:R-:W-:Y:S01]  /*00e0*/  LEA R27, R25.reuse, R2, 0x8 ;  /* 0x00000002191b7211 */ /* 0x040fe200078e40ff */
[----:B----4-:R-:W-:Y:S01]  /*00f0*/  IMAD.WIDE.U32 R20, R25, 0x4, R20 ;  /* 0x0000000419147825 */ /* 0x010fe200078e0014 */
[----:B--2---:R-:W2:Y:S03]  /*0100*/  LDG.E.CONSTANT R16, desc[UR6][R16.64] ;  /* 0x0000000610107981 */ /* 0x004ea6000c1e9900 */
[C---:B---3--:R-:W-:Y:S02]  /*0110*/  IMAD.WIDE.U32 R18, R27.reuse, 0x4, R18 ;  /* 0x000000041b127825 */ /* 0x048fe400078e0012 */
[----:B------:R-:W3:Y:S01]  /*0120*/  LDC.64 R4, c[0x0][0x3d0] ;  /* 0x0000f400ff047b82 */ /* 0x000ee20000000a00 */
[----:B------:R-:W4:Y:S01]  /*0130*/  LDG.E.CONSTANT R20, desc[UR6][R20.64] ;  /* 0x0000000614147981 */ /* 0x000f22000c1e9900 */
[----:B-----5:R-:W-:-:S03]  /*0140*/  IMAD.WIDE.U32 R22, R27, 0x4, R22 ;  /* 0x000000041b167825 */ /* 0x020fc600078e0016 */
[----:B------:R-:W2:Y:S03]  /*0150*/  LDG.E.CONSTANT R19, desc[UR6][R18.64] ;  /* 0x0000000612137981 */ /* 0x000ea6000c1e9900 */
[----:B------:R-:W5:Y:S08]  /*0160*/  LDC.64 R14, c[0x0][0x3a0] ;  /* 0x0000e800ff0e7b82 */ /* 0x000f700000000a00 */
[----:B------:R-:W5:Y:S08]  /*0170*/  LDC.64 R8, c[0x0][0x3a8] ;  /* 0x0000ea00ff087b82 */ /* 0x000f700000000a00 */
[----:B------:R-:W5:Y:S01]  /*0180*/  LDC.64 R6, c[0x0][0x3b0] ;  /* 0x0000ec00ff067b82 */ /* 0x000f620000000a00 */
[C---:B0-----:R-:W-:Y:S01]  /*0190*/  IMAD.WIDE.U32 R10, R27.reuse, 0x4, R10 ;  /* 0x000000041b0a7825 */ /* 0x041fe200078e000a */
[----:B------:R-:W4:Y:S03]  /*01a0*/  LDG.E.CONSTANT R23, desc[UR6][R22.64] ;  /* 0x0000000616177981 */ /* 0x000f26000c1e9900 */
[----:B-1----:R-:W-:-:S02]  /*01b0*/  IMAD.WIDE.U32 R12, R27, 0x4, R12 ;  /* 0x000000041b0c7825 */ /* 0x002fc400078e000c */
[----:B------:R-:W4:Y:S02]  /*01c0*/  LDG.E.CONSTANT R11, desc[UR6][R10.64] ;  /* 0x000000060a0b7981 */ /* 0x000f24000c1e9900 */
[C---:B---3--:R-:W-:Y:S02]  /*01d0*/  IMAD.WIDE.U32 R4, R27.reuse, 0x4, R4 ;  /* 0x000000041b047825 */ /* 0x048fe400078e0004 */
[----:B------:R-:W3:Y:S02]  /*01e0*/  LDG.E.CONSTANT R13, desc[UR6][R12.64] ;  /* 0x000000060c0d7981 */ /* 0x000ee4000c1e9900 */
[C---:B-----5:R-:W-:Y:S02]  /*01f0*/  IMAD.WIDE.U32 R14, R27.reuse, 0x4, R14 ;  /* 0x000000041b0e7825 */ /* 0x060fe400078e000e */
[----:B------:R-:W5:Y:S02]  /*0200*/  LDG.E.CONSTANT R5, desc[UR6][R4.64] ;  /* 0x0000000604057981 */ /* 0x000f64000c1e9900 */
[----:B------:R-:W-:-:S02]  /*0210*/  IMAD.WIDE.U32 R8, R27, 0x4, R8 ;  /* 0x000000041b087825 */ /* 0x000fc400078e0008 */
[----:B------:R-:W5:Y:S04]  /*0220*/  LDG.E.CONSTANT R15, desc[UR6][R14.64] ;  /* 0x000000060e0f7981 */ /* 0x000f68000c1e9900 */
[----:B------:R-:W5:Y:S01]  /*0230*/  LDG.E.CONSTANT R9, desc[UR6][R8.64] ;  /* 0x0000000608097981 */ /* 0x000f62000c1e9900 */
[----:B------:R-:W-:-:S06]  /*0240*/  IMAD.WIDE.U32 R6, R27, 0x4, R6 ;  /* 0x000000041b067825 */ /* 0x000fcc00078e0006 */
[----:B------:R-:W5:Y:S01]  /*0250*/  LDG.E.CONSTANT R7, desc[UR6][R6.64] ;  /* 0x0000000606077981 */ /* 0x000f62000c1e9900 */
[----:B------:R-:W-:Y:S01]  /*0260*/  BSSY B0, `(.L_x_0) ;  /* 0x000006c000007945 */ /* 0x000fe20003800000 */
[----:B--2---:R-:W-:-:S04]  /*0270*/  FMUL R19, R16, R19 ;  /* 0x0000001310137220 */ /* 0x004fc80000400000 */
[----:B----4-:R-:W-:Y:S01]  /*0280*/  FFMA R19, R20, R23, R19 ;  /* 0x0000001714137223 */ /* 0x010fe20000000013 */
[----:B------:R-:W-:-:S04]  /*0290*/  FMUL R10, R16, R11 ;  /* 0x0000000b100a7220 */ /* 0x000fc80000400000 */
[----:B------:R-:W0:Y:S01]  /*02a0*/  SHFL.DOWN PT, R0, R19, 0x10, 0x1f ;  /* 0x0a001f0013007f89 */ /* 0x000e2200000e0000 */
[C---:B---3--:R-:W-:Y:S01]  /*02b0*/  FMUL R12, R16.reuse, R13 ;  /* 0x0000000d100c7220 */ /* 0x048fe20000400000 */
[----:B-----5:R-:W-:Y:S01]  /*02c0*/  FMUL R16, R16, R5 ;  /* 0x0000000510107220 */ /* 0x020fe20000400000 */
[C---:B------:R-:W-:Y:S02]  /*02d0*/  FFMA R10, R20.reuse, R15, R10 ;  /* 0x0000000f140a7223 */ /* 0x040fe4000000000a */
[----:B------:R-:W-:-:S03]  /*02e0*/  FFMA R12, R20, R9, R12 ;  /* 0x00000009140c7223 */ /* 0x000fc6000000000c */
[----:B------:R-:W1:Y:S01]  /*02f0*/  SHFL.DOWN PT, R9, R10, 0x10, 0x1f ;  /* 0x0a001f000a097f89 */ /* 0x000e6200000e0000 */
[----:B------:R-:W-:-:S03]  /*0300*/  FFMA R16, R20, R7, R16 ;  /* 0x0000000714107223 */ /* 0x000fc60000000010 */
[----:B------:R-:W2:Y:S04]  /*0310*/  SHFL.DOWN PT, R7, R12, 0x10, 0x1f ;  /* 0x0a001f000c077f89 */ /* 0x000ea800000e0000 */
[----:B------:R-:W3:Y:S01]  /*0320*/  SHFL.DOWN PT, R11, R16, 0x10, 0x1f ;  /* 0x0a001f00100b7f89 */ /* 0x000ee200000e0000 */
[----:B0-----:R-:W-:-:S05]  /*0330*/  FADD R0, R19, R0 ;  /* 0x0000000013007221 */ /* 0x001fca0000000000 */
[----:B------:R-:W0:Y:S01]  /*0340*/  SHFL.DOWN PT, R5, R0, 0x8, 0x1f ;  /* 0x09001f0000057f89 */ /* 0x000e2200000e0000 */
[----:B-1----:R-:W-:Y:S01]  /*0350*/  FADD R9, R10, R9 ;  /* 0x000000090a097221 */ /* 0x002fe20000000000 */
[----:B--2---:R-:W-:-:S04]  /*0360*/  FADD R7, R12, R7 ;  /* 0x000000070c077221 */ /* 0x004fc80000000000 */
[----:B------:R-:W1:Y:S01]  /*0370*/  SHFL.DOWN PT, R6, R9, 0x8, 0x1f ;  /* 0x09001f0009067f89 */ /* 0x000e6200000e0000 */
[----:B---3--:R-:W-:-:S03]  /*0380*/  FADD R14, R16, R11 ;  /* 0x0000000b100e7221 */ /* 0x008fc60000000000 */
[----:B------:R-:W2:Y:S04]  /*0390*/  SHFL.DOWN PT, R8, R7, 0x8, 0x1f ;  /* 0x09001f0007087f89 */ /* 0x000ea800000e0000 */
[----:B------:R-:W3:Y:S01]  /*03a0*/  SHFL.DOWN PT, R11, R14, 0x8, 0x1f ;  /* 0x09001f000e0b7f89 */ /* 0x000ee200000e0000 */
[----:B0-----:R-:W-:-:S05]  /*03b0*/  FADD R5, R0, R5 ;  /* 0x0000000500057221 */ /* 0x001fca0000000000 */
[----:B------:R-:W0:Y:S01]  /*03c0*/  SHFL.DOWN PT, R4, R5, 0x4, 0x1f ;  /* 0x08801f0005047f89 */ /* 0x000e2200000e0000 */
[----:B-1----:R-:W-:Y:S01]  /*03d0*/  FADD R6, R9, R6 ;  /* 0x0000000609067221 */ /* 0x002fe20000000000 */
[----:B--2---:R-:W-:Y:S01]  /*03e0*/  FADD R8, R7, R8 ;  /* 0x0000000807087221 */ /* 0x004fe20000000000 */
[----:B---3--:R-:W-:-:S04]  /*03f0*/  FADD R10, R14, R11 ;  /* 0x0000000b0e0a7221 */ /* 0x008fc80000000000 */
[----:B------:R-:W1:Y:S04]  /*0400*/  SHFL.DOWN PT, R13, R8, 0x4, 0x1f ;  /* 0x08801f00080d7f89 */ /* 0x000e6800000e0000 */
[----:B------:R-:W2:Y:S04]  /*0410*/  SHFL.DOWN PT, R11, R6, 0x4, 0x1f ;  /* 0x08801f00060b7f89 */ /* 0x000ea800000e0000 */
[----:B------:R-:W3:Y:S01]  /*0420*/  SHFL.DOWN PT, R15, R10, 0x4, 0x1f ;  /* 0x08801f000a0f7f89 */ /* 0x000ee200000e0000 */
[----:B0-----:R-:W-:Y:S01]  /*0430*/  FADD R16, R5, R4 ;  /* 0x0000000405107221 */ /* 0x001fe20000000000 */
[----:B------:R-:W0:Y:S01]  /*0440*/  LDC R12, c[0x0][0x360] ;  /* 0x0000d800ff0c7b82 */ /* 0x000e220000000800 */
[----:B------:R-:W-:-:S03]  /*0450*/  LOP3.LUT P2, R0, R25, 0x1f, RZ, 0xc0, !PT ;  /* 0x0000001f19007812 */ /* 0x000fc6000784c0ff */
[----:B------:R-:W4:Y:S01]  /*0460*/  SHFL.DOWN PT, R7, R16, 0x2, 0x1f ;  /* 0x08401f0010077f89 */ /* 0x000f2200000e0000 */
[----:B------:R-:W-:Y:S01]  /*0470*/  ISETP.NE.AND P1, PT, R0, RZ, PT ;  /* 0x000000ff0000720c */ /* 0x000fe20003f25270 */
[----:B-1----:R-:W-:Y:S01]  /*0480*/  FADD R9, R8, R13 ;  /* 0x0000000d08097221 */ /* 0x002fe20000000000 */
[----:B--2---:R-:W-:Y:S01]  /*0490*/  FADD R11, R6, R11 ;  /* 0x0000000b060b7221 */ /* 0x004fe20000000000 */
[----:B---3--:R-:W-:-:S04]  /*04a0*/  FADD R14, R10, R15 ;  /* 0x0000000f0a0e7221 */ /* 0x008fc80000000000 */
[----:B------:R-:W1:Y:S04]  /*04b0*/  SHFL.DOWN PT, R8, R11, 0x2, 0x1f ;  /* 0x08401f000b087f89 */ /* 0x000e6800000e0000 */
[----:B------:R-:W2:Y:S04]  /*04c0*/  SHFL.DOWN PT, R10, R9, 0x2, 0x1f ;  /* 0x08401f00090a7f89 */ /* 0x000ea800000e0000 */
[----:B------:R-:W3:Y:S01]  /*04d0*/  SHFL.DOWN PT, R17, R14, 0x2, 0x1f ;  /* 0x08401f000e117f89 */ /* 0x000ee200000e0000 */
[----:B------:R-:W5:Y:S01]  /*04e0*/  @!P2 S2R R18, SR_CgaCtaId ;  /* 0x000000000012a919 */ /* 0x000f620000008800 */
[----:B------:R-:W5:Y:S01]  /*04f0*/  @!P2 S2R R4, SR_CgaCtaId ;  /* 0x000000000004a919 */ /* 0x000f620000008800 */
[----:B0-----:R-:W-:Y:S01]  /*0500*/  SHF.R.U32.HI R5, RZ, 0x5, R12 ;  /* 0x00000005ff057819 */ /* 0x001fe2000001160c */
[----:B------:R-:W0:Y:S01]  /*0510*/  @!P1 S2R R13, SR_CgaCtaId ;  /* 0x00000000000d9919 */ /* 0x000e220000008800 */
[----:B----4-:R-:W-:Y:S01]  /*0520*/  FADD R16, R16, R7 ;  /* 0x0000000710107221 */ /* 0x010fe20000000000 */
[----:B------:R-:W4:Y:S01]  /*0530*/  @!P1 S2R R12, SR_CgaCtaId ;  /* 0x00000000000c9919 */ /* 0x000f220000008800 */
[----:B-1----:R-:W-:Y:S01]  /*0540*/  FADD R7, R11, R8 ;  /* 0x000000080b077221 */ /* 0x002fe20000000000 */
[----:B------:R-:W-:-:S02]  /*0550*/  ISETP.GE.U32.AND P0, PT, R0, R5, PT ;  /* 0x000000050000720c */ /* 0x000fc40003f06070 */
[----:B------:R-:W1:Y:S01]  /*0560*/  SHFL.DOWN PT, R15, R16, 0x1, 0x1f ;  /* 0x08201f00100f7f89 */ /* 0x000e6200000e0000 */
[----:B--2---:R-:W-:Y:S01]  /*0570*/  FADD R8, R9, R10 ;  /* 0x0000000a09087221 */ /* 0x004fe20000000000 */
[----:B---3--:R-:W-:Y:S01]  /*0580*/  FADD R10, R14, R17 ;  /* 0x000000110e0a7221 */ /* 0x008fe20000000000 */
[----:B------:R-:W-:Y:S01]  /*0590*/  ISETP.LT.U32.AND P3, PT, R25, 0x20, !P0 ;  /* 0x000000201900780c */ /* 0x000fe20004761070 */
[----:B------:R-:W2:Y:S04]  /*05a0*/  SHFL.DOWN PT, R14, R7, 0x1, 0x1f ;  /* 0x08201f00070e7f89 */ /* 0x000ea800000e0000 */
[----:B------:R-:W3:Y:S04]  /*05b0*/  SHFL.DOWN PT, R11, R8, 0x1, 0x1f ;  /* 0x08201f00080b7f89 */ /* 0x000ee800000e0000 */
[----:B------:R-:W3:Y:S01]  /*05c0*/  SHFL.DOWN PT, R9, R10, 0x1, 0x1f ;  /* 0x08201f000a097f89 */ /* 0x000ee200000e0000 */
[----:B------:R-:W-:-:S02]  /*05d0*/  @!P2 MOV R17, 0x400 ;  /* 0x000004000011a802 */ /* 0x000fc40000000f00 */
[----:B------:R-:W-:Y:S01]  /*05e0*/  @!P2 MOV R19, 0x400 ;  /* 0x000004000013a802 */ /* 0x000fe20000000f00 */
[----:B------:R-:W3:Y:S01]  /*05f0*/  @P3 S2R R6, SR_CgaCtaId ;  /* 0x0000000000063919 */ /* 0x000ee20000008800 */
[----:B-----5:R-:W-:Y:S02]  /*0600*/  @!P2 LEA R17, R18, R17, 0x18 ;  /* 0x000000111211a211 */ /* 0x020fe400078ec0ff */
[----:B------:R-:W-:Y:S02]  /*0610*/  @!P2 LEA R20, R4, R19, 0x18 ;  /* 0x000000130414a211 */ /* 0x000fe400078ec0ff */
[----:B------:R-:W-:Y:S02]  /*0620*/  @!P1 MOV R18, 0x400 ;  /* 0x0000040000129802 */ /* 0x000fe40000000f00 */
[----:B------:R-:W-:Y:S02]  /*0630*/  SHF.R.U32.HI R4, RZ, 0x5, R25 ;  /* 0x00000005ff047819 */ /* 0x000fe40000011619 */
[----:B------:R-:W-:Y:S01]  /*0640*/  @!P1 MOV R21, 0x400 ;  /* 0x0000040000159802 */ /* 0x000fe20000000f00 */
[----:B-1----:R-:W-:Y:S01]  /*0650*/  FADD R15, R16, R15 ;  /* 0x0000000f100f7221 */ /* 0x002fe20000000000 */
[----:B0-----:R-:W-:Y:S01]  /*0660*/  @!P1 LEA R19, R13, R18, 0x18 ;  /* 0x000000120d139211 */ /* 0x001fe200078ec0ff */
[C-C-:B------:R-:W-:Y:S01]  /*0670*/  @!P1 IMAD R16, R5.reuse, 0x2, R4.reuse ;  /* 0x0000000205109824 */ /* 0x140fe200078e0204 */
[C---:B------:R-:W-:Y:S01]  /*0680*/  @!P2 IADD3 R13, PT, PT, R5.reuse, R4, RZ ;  /* 0x00000004050da210 */ /* 0x040fe20007ffe0ff */
[----:B------:R-:W-:Y:S01]  /*0690*/  @!P1 IMAD R18, R5, 0x3, R4 ;  /* 0x0000000305129824 */ /* 0x000fe200078e0204 */
[----:B----4-:R-:W-:Y:S01]  /*06a0*/  @!P1 LEA R21, R12, R21, 0x18 ;  /* 0x000000150c159211 */ /* 0x010fe200078ec0ff */
[----:B--2---:R-:W-:Y:S01]  /*06b0*/  FADD R14, R7, R14 ;  /* 0x0000000e070e7221 */ /* 0x004fe20000000000 */
[----:B------:R-:W-:Y:S01]  /*06c0*/  @!P2 LEA R12, R4, R17, 0x2 ;  /* 0x00000011040ca211 */ /* 0x000fe200078e10ff */
[----:B---3--:R-:W-:Y:S01]  /*06d0*/  FADD R11, R8, R11 ;  /* 0x0000000b080b7221 */ /* 0x008fe20000000000 */
[----:B------:R-:W-:Y:S01]  /*06e0*/  @!P2 LEA R13, R13, R20, 0x2 ;  /* 0x000000140d0da211 */ /* 0x000fe200078e10ff */
[----:B------:R-:W-:Y:S01]  /*06f0*/  @!P1 IMAD R18, R18, 0x4, R19 ;  /* 0x0000000412129824 */ /* 0x000fe200078e0213 */
[----:B------:R-:W-:Y:S01]  /*0700*/  @!P1 LEA R16, R16, R21, 0x2 ;  /* 0x0000001510109211 */ /* 0x000fe200078e10ff */
[----:B------:R-:W-:Y:S01]  /*0710*/  FADD R9, R10, R9 ;  /* 0x000000090a097221 */ /* 0x000fe20000000000 */
[----:B------:R0:W-:Y:S04]  /*0720*/  @!P2 STS [R12], R15 ;  /* 0x0000000f0c00a388 */ /* 0x0001e80000000800 */
[----:B------:R0:W-:Y:S04]  /*0730*/  @!P2 STS [R13], R14 ;  /* 0x0000000e0d00a388 */ /* 0x0001e80000000800 */
[----:B------:R0:W-:Y:S04]  /*0740*/  @!P1 STS [R16], R11 ;  /* 0x0000000b10009388 */ /* 0x0001e80000000800 */
[----:B------:R0:W-:Y:S01]  /*0750*/  @!P1 STS [R18], R9 ;  /* 0x0000000912009388 */ /* 0x0001e20000000800 */
[----:B------:R-:W-:-:S04]  /*0760*/  @P3 MOV R17, 0x400 ;  /* 0x0000040000113802 */ /* 0x000fc80000000f00 */
[----:B------:R-:W-:Y:S01]  /*0770*/  @P3 LEA R17, R6, R17, 0x18 ;  /* 0x0000001106113211 */ /* 0x000fe200078ec0ff */
[----:B------:R-:W-:-:S03]  /*0780*/  HFMA2 R6, -RZ, RZ, 0, 0 ;  /* 0x00000000ff067431 */ /* 0x000fc600000001ff */
[----:B------:R-:W-:Y:S01]  /*0790*/  @P3 LEA R7, R0, R17, 0x2 ;  /* 0x0000001100073211 */ /* 0x000fe200078e10ff */
[----:B------:R-:W-:Y:S06]  /*07a0*/  BAR.SYNC.DEFER_BLOCKING 0x0 ;  /* 0x0000000000007b1d */ /* 0x000fec0000010000 */
[----:B------:R0:W1:Y:S01]  /*07b0*/  @P3 LDS R6, [R7] ;  /* 0x0000000007063984 */ /* 0x0000620000000800 */
[----:B------:R-:W-:Y:S01]  /*07c0*/  NOP ;  /* 0x0000000000007918 */ /* 0x000fe20000000000 */
[----:B------:R-:W-:Y:S05]  /*07d0*/  @!P3 BRA `(.L_x_1) ;  /* 0x000000000050b947 */ /* 0x000fea0003800000 */
[----:B------:R-:W-:-:S03]  /*07e0*/  UMOV UR4, 0xff ;  /* 0x000000ff00047882 */ /* 0x000fc60000000000 */
[----:B------:R-:W-:Y:S05]  /*07f0*/  BRA.DIV UR4, `(.L_x_2) ;  /* 0x0000000e04a47947 */ /* 0x000fea000b800000 */
[----:B0-----:R-:W-:Y:S01]  /*0800*/  MOV R11, 0xff ;  /* 0x000000ff000b7802 */ /* 0x001fe20000000f00 */
[----:B------:R-:W-:Y:S02]  /*0810*/  IMAD.MOV.U32 R10, RZ, RZ, 0xff ;  /* 0x000000ffff0a7424 */ /* 0x000fe400078e00ff */
[----:B------:R-:W-:Y:S01]  /*0820*/  HFMA2 R9, -RZ, RZ, 0, 1.5199184417724609375e-05 ;  /* 0x000000ffff097431 */ /* 0x000fe200000001ff */
[----:B-1----:R-:W0:Y:S02]  /*0830*/  SHFL.DOWN PT, R7, R6, 0x4, 0x1f ;  /* 0x08801f0006077f89 */ /* 0x002e2400000e0000 */
[----:B0-----:R-:W-:-:S05]  /*0840*/  FADD R7, R7, R6 ;  /* 0x0000000607077221 */ /* 0x001fca0000000000 */
[----:B------:R-:W0:Y:S02]  /*0850*/  SHFL.DOWN PT, R8, R7, 0x2, 0x1f ;  /* 0x08401f0007087f89 */ /* 0x000e2400000e0000 */
[----:B0-----:R-:W-:-:S05]  /*0860*/  FADD R8, R7, R8 ;  /* 0x0000000807087221 */ /* 0x001fca0000000000 */
[----:B------:R0:W1:Y:S02]  /*0870*/  SHFL.DOWN PT, R9, R8, 0x1, 0x1f ;  /* 0x08201f0008097f89 */ /* 0x00006400000e0000 */
.L_x_24:
[----:B-1----:R-:W-:Y:S01]  /*0880*/  FADD R9, R8, R9 ;  /* 0x0000000908097221 */ /* 0x002fe20000000000 */
[----:B------:R-:W-:Y:S06]  /*0890*/  @P1 BRA `(.L_x_1) ;  /* 0x0000000000201947 */ /* 0x000fec0003800000 */
[----:B------:R-:W1:Y:S02]  /*08a0*/  LDC.64 R6, c[0x0][0x3d8] ;  /* 0x0000f600ff067b82 */ /* 0x000e640000000a00 */
[----:B-1----:R-:W-:-:S06]  /*08b0*/  IMAD.WIDE.U32 R6, R2, 0x4, R6 ;  /* 0x0000000402067825 */ /* 0x002fcc00078e0006 */
[----:B------:R-:W0:Y:S01]  /*08c0*/  LDG.E.CONSTANT R6, desc[UR6][R6.64] ;  /* 0x0000000606067981 */ /* 0x000e22000c1e9900 */
[----:B------:R-:W1:Y:S01]  /*08d0*/  S2UR UR5, SR_CgaCtaId ;  /* 0x00000000000579c3 */ /* 0x000e620000008800 */
[----:B------:R-:W-:Y:S02]  /*08e0*/  UMOV UR4, 0x400 ;  /* 0x0000040000047882 */ /* 0x000fe40000000000 */
[----:B-1----:R-:W-:Y:S01]  /*08f0*/  ULEA UR4, UR5, UR4, 0x18 ;  /* 0x0000000405047291 */ /* 0x002fe2000f8ec0ff */
[----:B0-----:R-:W-:-:S08]  /*0900*/  FADD R8, R9, R6 ;  /* 0x0000000609087221 */ /* 0x001fd00000000000 */
[----:B------:R2:W-:Y:S03]  /*0910*/  STS [UR4], R8 ;  /* 0x00000008ff007988 */ /* 0x0005e60008000804 */
.L_x_1:
[----:B------:R-:W-:Y:S05]  /*0920*/  BSYNC B0 ;  /* 0x0000000000007941 */ /* 0x000fea0003800000 */
.L_x_0:
[----:B------:R-:W-:Y:S01]  /*0930*/  ISETP.EQ.AND P2, PT, R4, 0x1, !P0 ;  /* 0x000000010400780c */ /* 0x000fe20004742270 */
[----:B------:R-:W-:-:S12]  /*0940*/  UMOV UR4, 0xffffffff ;  /* 0xffffffff00047882 */ /* 0x000fd80000000000 */
[----:B0-----:R-:W2:Y:S01]  /*0950*/  @P2 S2R R9, SR_CgaCtaId ;  /* 0x0000000000092919 */ /* 0x001ea20000008800 */
[----:B-1----:R-:W-:Y:S02]  /*0960*/  @P2 MOV R6, 0x400 ;  /* 0x0000040000062802 */ /* 0x002fe40000000f00 */
[----:B------:R-:W-:Y:S02]  /*0970*/  @P2 IADD3 R7, PT, PT, R5, R0, RZ ;  /* 0x0000000005072210 */ /* 0x000fe40007ffe0ff */
[----:B--2---:R-:W-:Y:S02]  /*0980*/  @P2 LEA R8, R9, R6, 0x18 ;  /* 0x0000000609082211 */ /* 0x004fe400078ec0ff */
[----:B------:R-:W-:-:S03]  /*0990*/  MOV R6, RZ ;  /* 0x000000ff00067202 */ /* 0x000fc60000000f00 */
[----:B------:R-:W-:-:S05]  /*09a0*/  @P2 IMAD R7, R7, 0x4, R8 ;  /* 0x0000000407072824 */ /* 0x000fca00078e0208 */
[----:B------:R0:W1:Y:S01]  /*09b0*/  @P2 LDS R6, [R7] ;  /* 0x0000000007062984 */ /* 0x0000620000000800 */
[----:B------:R-:W-:Y:S05]  /*09c0*/  BRA.DIV UR4, `(.L_x_3) ;  /* 0x0000000e04847947 */ /* 0x000fea000b800000 */
[----:B------:R-:W-:Y:S01]  /*09d0*/  NOP ;  /* 0x0000000000007918 */ /* 0x000fe20000000000 */
.L_x_27:
[----:B------:R-:W-:Y:S04]  /*09e0*/  BSSY B0, `(.L_x_4) ;  /* 0x0000016000007945 */ /* 0x000fe80003800000 */
[----:B------:R-:W-:Y:S05]  /*09f0*/  @!P2 BRA `(.L_x_5) ;  /* 0x000000000050a947 */ /* 0x000fea0003800000 */
[----:B------:R-:W-:-:S03]  /*0a00*/  UMOV UR4, 0xff ;  /* 0x000000ff00047882 */ /* 0x000fc60000000000 */
[----:B------:R-:W-:Y:S05]  /*0a10*/  BRA.DIV UR4, `(.L_x_6) ;  /* 0x0000000e048c7947 */ /* 0x000fea000b800000 */
[----:B------:R-:W-:Y:S01]  /*0a20*/  HFMA2 R11, -RZ, RZ, 0, 1.5199184417724609375e-05 ;  /* 0x000000ffff0b7431 */ /* 0x000fe200000001ff */
[----:B------:R-:W-:Y:S01]  /*0a30*/  MOV R10, 0xff ;  /* 0x000000ff000a7802 */ /* 0x000fe20000000f00 */
[----:B------:R-:W-:Y:S01]  /*0a40*/  HFMA2 R9, -RZ, RZ, 0, 1.5199184417724609375e-05 ;  /* 0x000000ffff097431 */ /* 0x000fe200000001ff */
[----:B01----:R-:W0:Y:S02]  /*0a50*/  SHFL.DOWN PT, R7, R6, 0x4, 0x1f ;  /* 0x08801f0006077f89 */ /* 0x003e2400000e0000 */
[----:B0-----:R-:W-:-:S05]  /*0a60*/  FADD R7, R7, R6 ;  /* 0x0000000607077221 */ /* 0x001fca0000000000 */
[----:B------:R-:W0:Y:S02]  /*0a70*/  SHFL.DOWN PT, R8, R7, 0x2, 0x1f ;  /* 0x08401f0007087f89 */ /* 0x000e2400000e0000 */
[----:B0-----:R-:W-:-:S05]  /*0a80*/  FADD R8, R7, R8 ;  /* 0x0000000807087221 */ /* 0x001fca0000000000 */
[----:B------:R0:W1:Y:S02]  /*0a90*/  SHFL.DOWN PT, R9, R8, 0x1, 0x1f ;  /* 0x08201f0008097f89 */ /* 0x00006400000e0000 */
.L_x_32:
        /* <DEDUP_REMOVED lines=9> */
[----:B------:R2:W-:Y:S03]  /*0b30*/  STS [UR4+0x4], R8 ;  /* 0x00000408ff007988 */ /* 0x0005e60008000804 */
.L_x_5:
[----:B------:R-:W-:Y:S05]  /*0b40*/  BSYNC B0 ;  /* 0x0000000000007941 */ /* 0x000fea0003800000 */
.L_x_4:
[----:B------:R-:W-:Y:S01]  /*0b50*/  ISETP.EQ.AND P2, PT, R4, 0x2, !P0 ;  /* 0x000000020400780c */ /* 0x000fe20004742270 */
[----:B------:R-:W-:-:S12]  /*0b60*/  UMOV UR4, 0xffffffff ;  /* 0xffffffff00047882 */ /* 0x000fd80000000000 */
[----:B------:R-:W2:Y:S01]  /*0b70*/  @P2 S2R R9, SR_CgaCtaId ;  /* 0x0000000000092919 */ /* 0x000ea20000008800 */
[----:B-1----:R-:W-:Y:S01]  /*0b80*/  @P2 MOV R6, 0x400 ;  /* 0x0000040000062802 */ /* 0x002fe20000000f00 */
[----:B0-----:R-:W-:-:S03]  /*0b90*/  @P2 IMAD R7, R5, 0x2, R0 ;  /* 0x0000000205072824 */ /* 0x001fc600078e0200 */
[----:B--2---:R-:W-:Y:S02]  /*0ba0*/  @P2 LEA R8, R9, R6, 0x18 ;  /* 0x0000000609082211 */ /* 0x004fe400078ec0ff */
[----:B------:R-:W-:Y:S02]  /*0bb0*/  MOV R6, RZ ;  /* 0x000000ff00067202 */ /* 0x000fe40000000f00 */
[----:B------:R-:W-:-:S05]  /*0bc0*/  @P2 LEA R7, R7, R8, 0x2 ;  /* 0x0000000807072211 */ /* 0x000fca00078e10ff */
[----:B------:R0:W1:Y:S01]  /*0bd0*/  @P2 LDS R6, [R7] ;  /* 0x0000000007062984 */ /* 0x0000620000000800 */
[----:B------:R-:W-:Y:S05]  /*0be0*/  BRA.DIV UR4, `(.L_x_7) ;  /* 0x0000000e047c7947 */ /* 0x000fea000b800000 */
[----:B------:R-:W-:Y:S01]  /*0bf0*/  NOP ;  /* 0x0000000000007918 */ /* 0x000fe20000000000 */
.L_x_35:
[----:B------:R-:W-:Y:S04]  /*0c00*/  BSSY B0, `(.L_x_8) ;  /* 0x0000016000007945 */ /* 0x000fe80003800000 */
[----:B------:R-:W-:Y:S05]  /*0c10*/  @!P2 BRA `(.L_x_9) ;  /* 0x000000000050a947 */ /* 0x000fea0003800000 */
[----:B------:R-:W-:-:S03]  /*0c20*/  UMOV UR4, 0xff ;  /* 0x000000ff00047882 */ /* 0x000fc60000000000 */
[----:B------:R-:W-:Y:S05]  /*0c30*/  BRA.DIV UR4, `(.L_x_10) ;  /* 0x0000000e04847947 */ /* 0x000fea000b800000 */
[----:B------:R-:W-:Y:S02]  /*0c40*/  HFMA2 R11, -RZ, RZ, 0, 1.5199184417724609375e-05 ;  /* 0x000000ffff0b7431 */ /* 0x000fe400000001ff */
[----:B------:R-:W-:Y:S01]  /*0c50*/  IMAD.MOV.U32 R10, RZ, RZ, 0xff ;  /* 0x000000ffff0a7424 */ /* 0x000fe200078e00ff */
[----:B------:R-:W-:Y:S01]  /*0c60*/  MOV R9, 0xff ;  /* 0x000000ff00097802 */ /* 0x000fe20000000f00 */
[----:B01----:R-:W0:Y:S02]  /*0c70*/  SHFL.DOWN PT, R7, R6, 0x4, 0x1f ;  /* 0x08801f0006077f89 */ /* 0x003e2400000e0000 */
[----:B0-----:R-:W-:-:S05]  /*0c80*/  FADD R7, R7, R6 ;  /* 0x0000000607077221 */ /* 0x001fca0000000000 */
[----:B------:R-:W0:Y:S02]  /*0c90*/  SHFL.DOWN PT, R8, R7, 0x2, 0x1f ;  /* 0x08401f0007087f89 */ /* 0x000e2400000e0000 */
[----:B0-----:R-:W-:-:S05]  /*0ca0*/  FADD R8, R7, R8 ;  /* 0x0000000807087221 */ /* 0x001fca0000000000 */
[----:B------:R0:W1:Y:S02]  /*0cb0*/  SHFL.DOWN PT, R9, R8, 0x1, 0x1f ;  /* 0x08201f0008097f89 */ /* 0x00006400000e0000 */
.L_x_40:
        /* <DEDUP_REMOVED lines=10> */
.L_x_9:
[----:B------:R-:W-:Y:S05]  /*0d60*/  BSYNC B0 ;  /* 0x0000000000007941 */ /* 0x000fea0003800000 */
.L_x_8:
[----:B------:R-:W-:Y:S01]  /*0d70*/  ISETP.EQ.AND P0, PT, R4, 0x3, !P0 ;  /* 0x000000030400780c */ /* 0x000fe20004702270 */
[----:B------:R-:W-:-:S12]  /*0d80*/  UMOV UR4, 0xffffffff ;  /* 0xffffffff00047882 */ /* 0x000fd80000000000 */
[----:B0-----:R-:W0:Y:S01]  /*0d90*/  @P0 S2R R7, SR_CgaCtaId ;  /* 0x0000000000070919 */ /* 0x001e220000008800 */
[----:B------:R-:W-:Y:S01]  /*0da0*/  @P0 MOV R4, 0x400 ;  /* 0x0000040000040802 */ /* 0x000fe20000000f00 */
[----:B------:R-:W-:Y:S02]  /*0db0*/  @P0 IMAD R5, R5, 0x3, R0 ;  /* 0x0000000305050824 */ /* 0x000fe400078e0200 */
[----:B------:R-:W-:Y:S01]  /*0dc0*/  HFMA2 R0, -RZ, RZ, 0, 0 ;  /* 0x00000000ff007431 */ /* 0x000fe200000001ff */
[----:B0-----:R-:W-:-:S04]  /*0dd0*/  @P0 LEA R4, R7, R4, 0x18 ;  /* 0x0000000407040211 */ /* 0x001fc800078ec0ff */
[----:B------:R-:W-:-:S05]  /*0de0*/  @P0 LEA R5, R5, R4, 0x2 ;  /* 0x0000000405050211 */ /* 0x000fca00078e10ff */
[----:B------:R0:W3:Y:S01]  /*0df0*/  @P0 LDS R0, [R5] ;  /* 0x0000000005000984 */ /* 0x0000e20000000800 */
[----:B------:R-:W-:Y:S05]  /*0e00*/  BRA.DIV UR4, `(.L_x_11) ;  /* 0x0000000e04747947 */ /* 0x000fea000b800000 */
[----:B------:R-:W-:Y:S01]  /*0e10*/  NOP ;  /* 0x0000000000007918 */ /* 0x000fe20000000000 */
.L_x_43:
[----:B------:R-:W-:Y:S05]  /*0e20*/  @!P0 BRA `(.L_x_12) ;  /* 0x0000000000508947 */ /* 0x000fea0003800000 */
[----:B------:R-:W-:-:S03]  /*0e30*/  UMOV UR4, 0xff ;  /* 0x000000ff00047882 */ /* 0x000fc60000000000 */
[----:B------:R-:W-:Y:S05]  /*0e40*/  BRA.DIV UR4, `(.L_x_13) ;  /* 0x0000000e04807947 */ /* 0x000fea000b800000 */
[----:B------:R-:W-:Y:S02]  /*0e50*/  IMAD.MOV.U32 R9, RZ, RZ, 0xff ;  /* 0x000000ffff097424 */ /* 0x000fe400078e00ff */
[----:B-1----:R-:W-:Y:S01]  /*0e60*/  HFMA2 R6, -RZ, RZ, 0, 1.5199184417724609375e-05 ;  /* 0x000000ffff067431 */ /* 0x002fe200000001ff */
[----:B------:R-:W-:Y:S01]  /*0e70*/  MOV R7, 0xff ;  /* 0x000000ff00077802 */ /* 0x000fe20000000f00 */
[----:B0--3--:R-:W0:Y:S02]  /*0e80*/  SHFL.DOWN PT, R5, R0, 0x4, 0x1f ;  /* 0x08801f0000057f89 */ /* 0x009e2400000e0000 */
[----:B0-----:R-:W-:-:S05]  /*0e90*/  FADD R5, R5, R0 ;  /* 0x0000000005057221 */ /* 0x001fca0000000000 */
[----:B------:R-:W0:Y:S02]  /*0ea0*/  SHFL.DOWN PT, R4, R5, 0x2, 0x1f ;  /* 0x08401f0005047f89 */ /* 0x000e2400000e0000 */
[----:B0-----:R-:W-:-:S05]  /*0eb0*/  FADD R4, R5, R4 ;  /* 0x0000000405047221 */ /* 0x001fca0000000000 */
[----:B------:R0:W1:Y:S02]  /*0ec0*/  SHFL.DOWN PT, R7, R4, 0x1, 0x1f ;  /* 0x08201f0004077f89 */ /* 0x00006400000e0000 */
.L_x_48:
[----:B-1----:R-:W-:Y:S01]  /*0ed0*/  FADD R7, R4, R7 ;  /* 0x0000000704077221 */ /* 0x002fe20000000000 */
[----:B------:R-:W-:Y:S06]  /*0ee0*/  @P1 BRA `(.L_x_12) ;  /* 0x0000000000201947 */ /* 0x000fec0003800000 */
[----:B0-----:R-:W0:Y:S02]  /*0ef0*/  LDC.64 R4, c[0x0][0x3f0] ;  /* 0x0000fc00ff047b82 */ /* 0x001e240000000a00 */
[----:B0-----:R-:W-:-:S06]  /*0f00*/  IMAD.WIDE.U32 R4, R2, 0x4, R4 ;  /* 0x0000000402047825 */ /* 0x001fcc00078e0004 */
[----:B------:R-:W3:Y:S01]  /*0f10*/  LDG.E.CONSTANT R4, desc[UR6][R4.64] ;  /* 0x0000000604047981 */ /* 0x000ee2000c1e9900 */
[----:B------:R-:W0:Y:S01]  /*0f20*/  S2UR UR5, SR_CgaCtaId ;  /* 0x00000000000579c3 */ /* 0x000e220000008800 */
[----:B------:R-:W-:Y:S02]  /*0f30*/  UMOV UR4, 0x400 ;  /* 0x0000040000047882 */ /* 0x000fe40000000000 */
[----:B0-----:R-:W-:Y:S01]  /*0f40*/  ULEA UR4, UR5, UR4, 0x18 ;  /* 0x0000000405047291 */ /* 0x001fe2000f8ec0ff */
[----:B---3--:R-:W-:-:S08]  /*0f50*/  FADD R0, R7, R4 ;  /* 0x0000000407007221 */ /* 0x008fd00000000000 */
[----:B------:R4:W-:Y:S03]  /*0f60*/  STS [UR4+0xc], R0 ;  /* 0x00000c00ff007988 */ /* 0x0009e60008000804 */
.L_x_12:
[----:B------:R-:W-:Y:S05]  /*0f70*/  WARPSYNC.ALL ;  /* 0x0000000000007948 */ /* 0x000fea0003800000 */
[----:B------:R-:W-:Y:S01]  /*0f80*/  BAR.SYNC.DEFER_BLOCKING 0x0 ;  /* 0x0000000000007b1d */ /* 0x000fe20000010000 */
[----:B------:R-:W-:-:S13]  /*0f90*/  ISETP.NE.AND P0, PT, R25, RZ, PT ;  /* 0x000000ff1900720c */ /* 0x000fda0003f05270 */
[----:B------:R-:W-:Y:S05]  /*0fa0*/  @P0 EXIT ;  /* 0x000000000000094d */ /* 0x000fea0003800000 */
[----:B------:R-:W0:Y:S01]  /*0fb0*/  S2UR UR5, SR_CgaCtaId ;  /* 0x00000000000579c3 */ /* 0x000e220000008800 */
[----:B------:R-:W-:-:S07]  /*0fc0*/  UMOV UR4, 0x400 ;  /* 0x0000040000047882 */ /* 0x000fce0000000000 */
[----:B--2---:R-:W2:Y:S01]  /*0fd0*/  LDC.64 R8, c[0x0][0x388] ;  /* 0x0000e200ff087b82 */ /* 0x004ea20000000a00 */
[----:B0-----:R-:W-:Y:S01]  /*0fe0*/  ULEA UR4, UR5, UR4, 0x18 ;  /* 0x0000000405047291 */ /* 0x001fe2000f8ec0ff */
[----:B--2---:R-:W-:-:S08]  /*0ff0*/  IMAD.WIDE.U32 R8, R2, 0x4, R8 ;  /* 0x0000000402087825 */ /* 0x004fd000078e0008 */
[----:B-1----:R-:W0:Y:S04]  /*1000*/  LDS.128 R4, [UR4] ;  /* 0x00000004ff047984 */ /* 0x002e280008000c00 */
[----:B------:R1:W5:Y:S01]  /*1010*/  LDG.E.CONSTANT R8, desc[UR6][R8.64] ;  /* 0x0000000608087981 */ /* 0x000362000c1e9900 */
[----:B0-----:R-:W-:-:S04]  /*1020*/  FADD R6, R6, 1 ;  /* 0x3f80000006067421 */ /* 0x001fc80000000000 */
[----:B------:R-:W-:-:S04]  /*1030*/  FADD R6, RZ, -R6 ;  /* 0x80000006ff067221 */ /* 0x000fc80000000000 */
[----:B------:R-:W-:-:S05]  /*1040*/  FMUL R6, R6, 1.4426950216293334961 ;  /* 0x3fb8aa3b06067820 */ /* 0x000fca0000400000 */
[----:B------:R-:W-:-:S13]  /*1050*/  FSETP.GEU.AND P0, PT, R6, -126, PT ;  /* 0xc2fc00000600780b */ /* 0x000fda0003f0e000 */
[----:B------:R-:W-:-:S04]  /*1060*/  @!P0 FMUL R6, R6, 0.5 ;  /* 0x3f00000006068820 */ /* 0x000fc80000400000 */
[----:B---34-:R-:W0:Y:S02]  /*1070*/  MUFU.EX2 R0, R6 ;  /* 0x0000000600007308 */ /* 0x018e240000000800 */
[----:B0-----:R-:W-:-:S04]  /*1080*/  @!P0 FMUL R0, R0, R0 ;  /* 0x0000000000008220 */ /* 0x001fc80000400000 */
[----:B------:R-:W-:-:S05]  /*1090*/  FADD R0, R0, 1 ;  /* 0x3f80000000007421 */ /* 0x000fca0000000000 */
[----:B-1----:R-:W-:-:S04]  /*10a0*/  IADD3 R9, PT, PT, R0, 0x1800000, RZ ;  /* 0x0180000000097810 */ /* 0x002fc80007ffe0ff */
[----:B------:R-:W-:-:S04]  /*10b0*/  LOP3.LUT R9, R9, 0x7f800000, RZ, 0xc0, !PT ;  /* 0x7f80000009097812 */ /* 0x000fc800078ec0ff */
[----:B------:R-:W-:-:S13]  /*10c0*/  ISETP.GT.U32.AND P0, PT, R9, 0x1ffffff, PT ;  /* 0x01ffffff0900780c */ /* 0x000fda0003f04070 */
[----:B------:R-:W-:Y:S05]  /*10d0*/  @P0 BRA `(.L_x_14) ;  /* 0x0000000000100947 */ /* 0x000fea0003800000 */
[----:B------:R-:W-:-:S07]  /*10e0*/  MOV R6, 0x1100 ;  /* 0x0000110000067802 */ /* 0x000fce0000000f00 */
[----:B-----5:R-:W-:Y:S05]  /*10f0*/  CALL.REL.NOINC `($__internal_0_$__cuda_sm20_rcp_rn_f32_slowpath) ;  /* 0x0000000c00407944 */ /* 0x020fea0003c00000 */
[----:B------:R-:W-:Y:S01]  /*1100*/  IMAD.MOV.U32 R9, RZ, RZ, R0 ;  /* 0x000000ffff097224 */ /* 0x000fe200078e0000 */
[----:B------:R-:W-:Y:S06]  /*1110*/  BRA `(.L_x_15) ;  /* 0x0000000000107947 */ /* 0x000fec0003800000 */
.L_x_14:
[----:B------:R-:W0:Y:S02]  /*1120*/  MUFU.RCP R9, R0 ;  /* 0x0000000000097308 */ /* 0x000e240000001000 */
[----:B0-----:R-:W-:-:S04]  /*1130*/  FFMA R6, R0, R9, -1 ;  /* 0xbf80000000067423 */ /* 0x001fc80000000009 */
[----:B------:R-:W-:-:S04]  /*1140*/  FADD.FTZ R6, -R6, -RZ ;  /* 0x800000ff06067221 */ /* 0x000fc80000010100 */
[----:B------:R-:W-:-:S07]  /*1150*/  FFMA R9, R9, R6, R9 ;  /* 0x0000000609097223 */ /* 0x000fce0000000009 */
.L_x_15:
[----:B------:R-:W-:-:S04]  /*1160*/  FADD R4, RZ, -R4 ;  /* 0x80000004ff047221 */ /* 0x000fc80000000000 */
[----:B------:R-:W-:-:S05]  /*1170*/  FMUL R4, R4, 1.4426950216293334961 ;  /* 0x3fb8aa3b04047820 */ /* 0x000fca0000400000 */
[----:B------:R-:W-:-:S13]  /*1180*/  FSETP.GEU.AND P0, PT, R4, -126, PT ;  /* 0xc2fc00000400780b */ /* 0x000fda0003f0e000 */
[----:B------:R-:W-:-:S04]  /*1190*/  @!P0 FMUL R4, R4, 0.5 ;  /* 0x3f00000004048820 */ /* 0x000fc80000400000 */
[----:B------:R-:W0:Y:S02]  /*11a0*/  MUFU.EX2 R0, R4 ;  /* 0x0000000400007308 */ /* 0x000e240000000800 */
[----:B0-----:R-:W-:-:S04]  /*11b0*/  @!P0 FMUL R0, R0, R0 ;  /* 0x0000000000008220 */ /* 0x001fc80000400000 */
[----:B------:R-:W-:-:S05]  /*11c0*/  FADD R0, R0, 1 ;  /* 0x3f80000000007421 */ /* 0x000fca0000000000 */
[----:B------:R-:W-:-:S04]  /*11d0*/  IADD3 R6, PT, PT, R0, 0x1800000, RZ ;  /* 0x0180000000067810 */ /* 0x000fc80007ffe0ff */
[----:B------:R-:W-:-:S04]  /*11e0*/  LOP3.LUT R6, R6, 0x7f800000, RZ, 0xc0, !PT ;  /* 0x7f80000006067812 */ /* 0x000fc800078ec0ff */
[----:B------:R-:W-:-:S13]  /*11f0*/  ISETP.GT.U32.AND P0, PT, R6, 0x1ffffff, PT ;  /* 0x01ffffff0600780c */ /* 0x000fda0003f04070 */
[----:B------:R-:W-:Y:S05]  /*1200*/  @P0 BRA `(.L_x_16) ;  /* 0x0000000000100947 */ /* 0x000fea0003800000 */
[----:B------:R-:W-:-:S07]  /*1210*/  MOV R6, 0x1230 ;  /* 0x0000123000067802 */ /* 0x000fce0000000f00 */
[----:B-----5:R-:W-:Y:S05]  /*1220*/  CALL.REL.NOINC `($__internal_0_$__cuda_sm20_rcp_rn_f32_slowpath) ;  /* 0x0000000800f47944 */ /* 0x020fea0003c00000 */
[----:B------:R-:W-:Y:S01]  /*1230*/  MOV R6, R0 ;  /* 0x0000000000067202 */ /* 0x000fe20000000f00 */
[----:B------:R-:W-:Y:S06]  /*1240*/  BRA `(.L_x_17) ;  /* 0x0000000000107947 */ /* 0x000fec0003800000 */
.L_x_16:
[----:B------:R-:W0:Y:S02]  /*1250*/  MUFU.RCP R11, R0 ;  /* 0x00000000000b7308 */ /* 0x000e240000001000 */
[----:B0-----:R-:W-:-:S04]  /*1260*/  FFMA R4, R0, R11, -1 ;  /* 0xbf80000000047423 */ /* 0x001fc8000000000b */
[----:B------:R-:W-:-:S04]  /*1270*/  FADD.FTZ R4, -R4, -RZ ;  /* 0x800000ff04047221 */ /* 0x000fc80000010100 */
[----:B------:R-:W-:-:S07]  /*1280*/  FFMA R6, R11, R4, R11 ;  /* 0x000000040b067223 */ /* 0x000fce000000000b */
.L_x_17:
[C---:B------:R-:W-:Y:S01]  /*1290*/  FMUL R0, |R5|.reuse, 2.8853900432586669922 ;  /* 0x4038aa3b05007820 */ /* 0x040fe20000400200 */
[----:B------:R-:W-:Y:S02]  /*12a0*/  HFMA2 R16, -RZ, RZ, 1.125, -9232 ;  /* 0x3c80f082ff107431 */ /* 0x000fe400000001ff */
[C---:B------:R-:W-:Y:S01]  /*12b0*/  FMUL R13, R5.reuse, R5 ;  /* 0x00000005050d7220 */ /* 0x040fe20000400000 */
[----:B------:R-:W-:Y:S01]  /*12c0*/  IMAD.MOV.U32 R4, RZ, RZ, 0x3f800000 ;  /* 0x3f800000ff047424 */ /* 0x000fe200078e00ff */
[C---:B------:R-:W-:Y:S01]  /*12d0*/  FSETP.GE.AND P1, PT, |R5|.reuse, 0.60000002384185791016, PT ;  /* 0x3f19999a0500780b */ /* 0x040fe20003f26200 */
[----:B------:R-:W0:Y:S01]  /*12e0*/  MUFU.EX2 R0, R0 ;  /* 0x0000000000007308 */ /* 0x000e220000000800 */
[----:B------:R-:W-:Y:S01]  /*12f0*/  FSETP.GE.AND P0, PT, |R5|, 9.010913848876953125, PT ;  /* 0x41102cb40500780b */ /* 0x000fe20003f06200 */
[----:B------:R-:W-:-:S04]  /*1300*/  FFMA R12, R13, R16, -0.052303962409496307373 ;  /* 0xbd563cae0d0c7423 */ /* 0x000fc80000000010 */
[----:B------:R-:W-:Y:S01]  /*1310*/  FFMA R14, R13, R12, 0.1331529766321182251 ;  /* 0x3e0859410d0e7423 */ /* 0x000fe2000000000c */
[----:B0-----:R-:W-:-:S03]  /*1320*/  FADD R10, R0, 1 ;  /* 0x3f800000000a7421 */ /* 0x001fc60000000000 */
[C---:B------:R-:W-:Y:S01]  /*1330*/  FFMA R0, R13.reuse, R14, -0.33332768082618713379 ;  /* 0xbeaaa9ed0d007423 */ /* 0x040fe2000000000e */
[----:B------:R-:W0:Y:S03]  /*1340*/  MUFU.RCP R11, R10 ;  /* 0x0000000a000b7308 */ /* 0x000e260000001000 */
[----:B------:R-:W-:Y:S01]  /*1350*/  FFMA R0, R13, R0, RZ ;  /* 0x000000000d007223 */ /* 0x000fe200000000ff */
[----:B0-----:R-:W-:-:S05]  /*1360*/  FFMA R11, R11, -2, R4 ;  /* 0xc00000000b0b7823 */ /* 0x001fca0000000004 */
[----:B------:R-:W-:Y:S02]  /*1370*/  FSEL R12, R11, 1, !P0 ;  /* 0x3f8000000b0c7808 */ /* 0x000fe40004000000 */
[----:B------:R-:W-:Y:S02]  /*1380*/  ISETP.GT.U32.AND P0, PT, R3, 0xff, PT ;  /* 0x000000ff0300780c */ /* 0x000fe40003f04070 */
[--C-:B------:R-:W-:Y:S01]  /*1390*/  LOP3.LUT R11, R12, 0x80000000, R5.reuse, 0xb8, !PT ;  /* 0x800000000c0b7812 */ /* 0x100fe200078eb805 */
[----:B------:R-:W-:-:S04]  /*13a0*/  @!P1 FFMA R11, R5, R0, R5 ;  /* 0x00000000050b9223 */ /* 0x000fc80000000005 */
[----:B------:R-:W-:-:S04]  /*13b0*/  FMUL R11, R11, R6 ;  /* 0x000000060b0b7220 */ /* 0x000fc80000400000 */
[----:B-----5:R-:W-:Y:S02]  /*13c0*/  FFMA R11, R8, R9, R11 ;  /* 0x00000009080b7223 */ /* 0x020fe4000000000b */
[----:B------:R-:W-:Y:S05]  /*13d0*/  @P0 BRA `(.L_x_18) ;  /* 0x00000000009c0947 */ /* 0x000fea0003800000 */
[----:B------:R-:W-:Y:S01]  /*13e0*/  FADD R7, RZ, -R7 ;  /* 0x80000007ff077221 */ /* 0x000fe20000000000 */
[C---:B------:R-:W-:Y:S01]  /*13f0*/  FMUL R0, |R11|.reuse, 2.8853900432586669922 ;  /* 0x4038aa3b0b007820 */ /* 0x040fe20000400200 */
[C---:B------:R-:W-:Y:S01]  /*1400*/  FMUL R5, R11.reuse, R11 ;  /* 0x0000000b0b057220 */ /* 0x040fe20000400000 */
[----:B------:R-:W-:Y:S01]  /*1410*/  FSETP.GE.AND P1, PT, |R11|, 0.60000002384185791016, PT ;  /* 0x3f19999a0b00780b */ /* 0x000fe20003f26200 */
[----:B------:R-:W-:-:S03]  /*1420*/  FMUL R7, R7, 1.4426950216293334961 ;  /* 0x3fb8aa3b07077820 */ /* 0x000fc60000400000 */
[----:B------:R-:W0:Y:S02]  /*1430*/  MUFU.EX2 R0, R0 ;  /* 0x0000000000007308 */ /* 0x000e240000000800 */
[----:B------:R-:W-:-:S13]  /*1440*/  FSETP.GEU.AND P0, PT, R7, -126, PT ;  /* 0xc2fc00000700780b */ /* 0x000fda0003f0e000 */
[----:B------:R-:W-:Y:S01]  /*1450*/  @!P0 FMUL R7, R7, 0.5 ;  /* 0x3f00000007078820 */ /* 0x000fe20000400000 */
[----:B0-----:R-:W-:-:S03]  /*1460*/  FADD R3, R0, 1 ;  /* 0x3f80000000037421 */ /* 0x001fc60000000000 */
[----:B------:R-:W0:Y:S08]  /*1470*/  MUFU.EX2 R6, R7 ;  /* 0x0000000700067308 */ /* 0x000e300000000800 */
[----:B------:R-:W1:Y:S01]  /*1480*/  MUFU.RCP R3, R3 ;  /* 0x0000000300037308 */ /* 0x000e620000001000 */
[----:B0-----:R-:W-:Y:S01]  /*1490*/  @!P0 FMUL R6, R6, R6 ;  /* 0x0000000606068220 */ /* 0x001fe20000400000 */
[----:B------:R-:W-:-:S03]  /*14a0*/  FSETP.GE.AND P0, PT, |R11|, 9.010913848876953125, PT ;  /* 0x41102cb40b00780b */ /* 0x000fc60003f06200 */
[----:B------:R-:W-:Y:S01]  /*14b0*/  FADD R8, R6, 1 ;  /* 0x3f80000006087421 */ /* 0x000fe20000000000 */
[----:B------:R-:W-:Y:S01]  /*14c0*/  FFMA R6, R5, R16, -0.052303962409496307373 ;  /* 0xbd563cae05067423 */ /* 0x000fe20000000010 */
[----:B-1----:R-:W-:-:S03]  /*14d0*/  FFMA R4, R3, -2, R4 ;  /* 0xc000000003047823 */ /* 0x002fc60000000004 */
[----:B------:R-:W-:Y:S01]  /*14e0*/  IADD3 R9, PT, PT, R8, 0x1800000, RZ ;  /* 0x0180000008097810 */ /* 0x000fe20007ffe0ff */
[----:B------:R-:W-:-:S03]  /*14f0*/  FFMA R0, R5, R6, 0.1331529766321182251 ;  /* 0x3e08594105007423 */ /* 0x000fc60000000006 */
[----:B------:R-:W-:Y:S01]  /*1500*/  LOP3.LUT R9, R9, 0x7f800000, RZ, 0xc0, !PT ;  /* 0x7f80000009097812 */ /* 0x000fe200078ec0ff */
[----:B------:R-:W-:Y:S01]  /*1510*/  FFMA R0, R5, R0, -0.33332768082618713379 ;  /* 0xbeaaa9ed05007423 */ /* 0x000fe20000000000 */
[----:B------:R-:W-:Y:S02]  /*1520*/  FSEL R4, R4, 1, !P0 ;  /* 0x3f80000004047808 */ /* 0x000fe40004000000 */
[----:B------:R-:W-:Y:S01]  /*1530*/  ISETP.GT.U32.AND P0, PT, R9, 0x1ffffff, PT ;  /* 0x01ffffff0900780c */ /* 0x000fe20003f04070 */
[----:B------:R-:W-:Y:S01]  /*1540*/  FFMA R0, R5, R0, RZ ;  /* 0x0000000005007223 */ /* 0x000fe200000000ff */
[----:B------:R-:W-:-:S03]  /*1550*/  LOP3.LUT R3, R4, 0x80000000, R11, 0xb8, !PT ;  /* 0x8000000004037812 */ /* 0x000fc600078eb80b */
[----:B------:R-:W-:-:S08]  /*1560*/  @!P1 FFMA R3, R11, R0, R11 ;  /* 0x000000000b039223 */ /* 0x000fd0000000000b */
[----:B------:R-:W-:Y:S05]  /*1570*/  @P0 BRA `(.L_x_19) ;  /* 0x0000000000100947 */ /* 0x000fea0003800000 */
[----:B------:R-:W-:Y:S02]  /*1580*/  MOV R0, R8 ;  /* 0x0000000800007202 */ /* 0x000fe40000000f00 */
[----:B------:R-:W-:-:S07]  /*1590*/  MOV R6, 0x15b0 ;  /* 0x000015b000067802 */ /* 0x000fce0000000f00 */
[----:B------:R-:W-:Y:S05]  /*15a0*/  CALL.REL.NOINC `($__internal_0_$__cuda_sm20_rcp_rn_f32_slowpath) ;  /* 0x0000000800147944 */ /* 0x000fea0003c00000 */
[----:B------:R-:W-:Y:S05]  /*15b0*/  BRA `(.L_x_20) ;  /* 0x0000000000107947 */ /* 0x000fea0003800000 */
.L_x_19:
[----:B------:R-:W0:Y:S02]  /*15c0*/  MUFU.RCP R5, R8 ;  /* 0x0000000800057308 */ /* 0x000e240000001000 */
[----:B0-----:R-:W-:-:S04]  /*15d0*/  FFMA R0, R8, R5, -1 ;  /* 0xbf80000008007423 */ /* 0x001fc80000000005 */
[----:B------:R-:W-:-:S04]  /*15e0*/  FADD.FTZ R0, -R0, -RZ ;  /* 0x800000ff00007221 */ /* 0x000fc80000010100 */
[----:B------:R-:W-:-:S07]  /*15f0*/  FFMA R0, R5, R0, R5 ;  /* 0x0000000005007223 */ /* 0x000fce0000000005 */
.L_x_20:
[----:B------:R-:W0:Y:S01]  /*1600*/  LDC.64 R4, c[0x0][0x3f8] ;  /* 0x0000fe00ff047b82 */ /* 0x000e220000000a00 */
[----:B------:R-:W-:Y:S01]  /*1610*/  FMUL R7, R3, R0 ;  /* 0x0000000003077220 */ /* 0x000fe20000400000 */
[----:B0-----:R-:W-:-:S05]  /*1620*/  IMAD.WIDE.U32 R2, R2, 0x4, R4 ;  /* 0x0000000402027825 */ /* 0x001fca00078e0004 */
[----:B------:R-:W-:Y:S01]  /*1630*/  STG.E desc[UR6][R2.64], R7 ;  /* 0x0000000702007986 */ /* 0x000fe2000c101906 */
[----:B------:R-:W-:Y:S05]  /*1640*/  EXIT ;  /* 0x000000000000794d */ /* 0x000fea0003800000 */
.L_x_18:
[----:B------:R-:W0:Y:S02]  /*1650*/  LDC.64 R4, c[0x0][0x400] ;  /* 0x00010000ff047b82 */ /* 0x000e240000000a00 */
[----:B0-----:R-:W-:-:S05]  /*1660*/  IMAD.WIDE.U32 R2, R2, 0x4, R4 ;  /* 0x0000000402027825 */ /* 0x001fca00078e0004 */
[----:B------:R-:W-:Y:S01]  /*1670*/  STG.E desc[UR6][R2.64], R11 ;  /* 0x0000000b02007986 */ /* 0x000fe2000c101906 */
[----:B------:R-:W-:Y:S05]  /*1680*/  EXIT ;  /* 0x000000000000794d */ /* 0x000fea0003800000 */
.L_x_2:
[----:B0-----:R-:W-:Y:S02]  /*1690*/  HFMA2 R11, -RZ, RZ, 0, 2.384185791015625e-07 ;  /* 0x00000004ff0b7431 */ /* 0x001fe400000001ff */
[----:B------:R-:W-:Y:S01]  /*16a0*/  IMAD.MOV.U32 R13, RZ, RZ, 0x1f ;  /* 0x0000001fff0d7424 */ /* 0x000fe200078e00ff */
[----:B------:R-:W-:-:S07]  /*16b0*/  MOV R10, 0xff ;  /* 0x000000ff000a7802 */ /* 0x000fce0000000f00 */
[----:B-1----:R-:W-:Y:S05]  /*16c0*/  WARPSYNC.COLLECTIVE R10, `(.L_x_21) ;  /* 0x000000000a087348 */ /* 0x002fea0003c00000 */
[----:B-1----:R0:W1:Y:S02]  /*16d0*/  SHFL.DOWN P2, R9, R6, R11, R13 ;  /* 0x0800000b06097389 */ /* 0x002064000004000d */
[----:B01----:R-:W-:Y:S05]  /*16e0*/  ENDCOLLECTIVE ;  /* 0x000000000000791b */ /* 0x003fea0003800000 */
.L_x_21:
[----:B------:R-:W-:Y:S01]  /*16f0*/  IMAD.MOV.U32 R11, RZ, RZ, 0x2 ;  /* 0x00000002ff0b7424 */ /* 0x000fe200078e00ff */
[----:B------:R-:W-:-:S05]  /*1700*/  MOV R7, R9 ;  /* 0x0000000900077202 */ /* 0x000fca0000000f00 */
[----:B------:R-:W-:-:S05]  /*1710*/  FADD R7, R7, R6 ;  /* 0x0000000607077221 */ /* 0x000fca0000000000 */
[----:B------:R-:W-:-:S07]  /*1720*/  MOV R6, R7 ;  /* 0x0000000700067202 */ /* 0x000fce0000000f00 */
[----:B------:R-:W-:Y:S05]  /*1730*/  WARPSYNC.COLLECTIVE R10, `(.L_x_22) ;  /* 0x000000000a087348 */ /* 0x000fea0003c00000 */
[----:B------:R0:W1:Y:S02]  /*1740*/  SHFL.DOWN P2, R9, R6, R11, R13 ;  /* 0x0800000b06097389 */ /* 0x000064000004000d */
[----:B01----:R-:W-:Y:S05]  /*1750*/  ENDCOLLECTIVE ;  /* 0x000000000000791b */ /* 0x003fea0003800000 */
.L_x_22:
[----:B------:R-:W-:Y:S01]  /*1760*/  HFMA2 R11, -RZ, RZ, 0, 5.9604644775390625e-08 ;  /* 0x00000001ff0b7431 */ /* 0x000fe200000001ff */
[----:B------:R-:W-:-:S05]  /*1770*/  MOV R8, R9 ;  /* 0x0000000900087202 */ /* 0x000fca0000000f00 */
[----:B------:R-:W-:-:S05]  /*1780*/  FADD R8, R7, R8 ;  /* 0x0000000807087221 */ /* 0x000fca0000000000 */
[----:B------:R-:W-:-:S07]  /*1790*/  MOV R6, R8 ;  /* 0x0000000800067202 */ /* 0x000fce0000000f00 */
[----:B------:R-:W-:Y:S05]  /*17a0*/  WARPSYNC.COLLECTIVE R10, `(.L_x_23) ;  /* 0x000000000a087348 */ /* 0x000fea0003c00000 */
[----:B------:R0:W1:Y:S02]  /*17b0*/  SHFL.DOWN P2, R9, R6, R11, R13 ;  /* 0x0800000b06097389 */ /* 0x000064000004000d */
[----:B01----:R-:W-:Y:S05]  /*17c0*/  ENDCOLLECTIVE ;  /* 0x000000000000791b */ /* 0x003fea0003800000 */
.L_x_23:
[----:B------:R-:W-:Y:S05]  /*17d0*/  BRA `(.L_x_24) ;  /* 0xfffffff000287947 */ /* 0x000fea000383ffff */
.L_x_3:
[----:B------:R-:W-:Y:S01]  /*17e0*/  BSSY B0, `(.L_x_25) ;  /* 0x0000005000007945 */ /* 0x000fe20003800000 */
[----:B------:R-:W-:-:S07]  /*17f0*/  IMAD.MOV.U32 R10, RZ, RZ, -0x1 ;  /* 0xffffffffff0a7424 */ /* 0x000fce00078e00ff */
[----:B01----:R-:W-:Y:S05]  /*1800*/  WARPSYNC.COLLECTIVE R10, `(.L_x_26) ;  /* 0x000000000a087348 */ /* 0x003fea0003c00000 */
[----:B------:R-:W-:Y:S01]  /*1810*/  NOP ;  /* 0x0000000000007918 */ /* 0x000fe20000000000 */
[----:B01----:R-:W-:Y:S05]  /*1820*/  ENDCOLLECTIVE ;  /* 0x000000000000791b */ /* 0x003fea0003800000 */
.L_x_26:
[----:B------:R-:W-:Y:S05]  /*1830*/  BSYNC B0 ;  /* 0x0000000000007941 */ /* 0x000fea0003800000 */
.L_x_25:
[----:B------:R-:W-:Y:S05]  /*1840*/  BRA `(.L_x_27) ;  /* 0xfffffff000647947 */ /* 0x000fea000383ffff */
.L_x_6:
[----:B------:R-:W-:Y:S01]  /*1850*/  HFMA2 R13, -RZ, RZ, 0, 1.847743988037109375e-06 ;  /* 0x0000001fff0d7431 */ /* 0x000fe200000001ff */
[----:B------:R-:W-:Y:S01]  /*1860*/  BSSY B1, `(.L_x_28) ;  /* 0x0000006000017945 */ /* 0x000fe20003800000 */
[----:B------:R-:W-:Y:S02]  /*1870*/  MOV R11, 0x4 ;  /* 0x00000004000b7802 */ /* 0x000fe40000000f00 */
[----:B------:R-:W-:-:S07]  /*1880*/  MOV R10, 0xff ;  /* 0x000000ff000a7802 */ /* 0x000fce0000000f00 */
[----:B01----:R-:W-:Y:S05]  /*1890*/  WARPSYNC.COLLECTIVE R10, `(.L_x_29) ;  /* 0x000000000a087348 */ /* 0x003fea0003c00000 */
[----:B-1----:R1:W2:Y:S02]  /*18a0*/  SHFL.DOWN P2, R9, R6, R11, R13 ;  /* 0x0800000b06097389 */ /* 0x0022a4000004000d */
[----:B012---:R-:W-:Y:S05]  /*18b0*/  ENDCOLLECTIVE ;  /* 0x000000000000791b */ /* 0x007fea0003800000 */
.L_x_29:
[----:B------:R-:W-:Y:S05]  /*18c0*/  BSYNC B1 ;  /* 0x0000000000017941 */ /* 0x000fea0003800000 */
.L_x_28:
[----:B------:R-:W-:Y:S01]  /*18d0*/  MOV R7, R9 ;  /* 0x0000000900077202 */ /* 0x000fe20000000f00 */
[----:B------:R-:W-:Y:S01]  /*18e0*/  HFMA2 R11, -RZ, RZ, 0, 1.1920928955078125e-07 ;  /* 0x00000002ff0b7431 */ /* 0x000fe200000001ff */
[----:B------:R-:W-:Y:S01]  /*18f0*/  MOV R13, 0x1f ;  /* 0x0000001f000d7802 */ /* 0x000fe20000000f00 */
[----:B------:R-:W-:Y:S02]  /*1900*/  HFMA2 R10, -RZ, RZ, 0, 1.5199184417724609375e-05 ;  /* 0x000000ffff0a7431 */ /* 0x000fe400000001ff */
[----:B------:R-:W-:-:S04]  /*1910*/  FADD R7, R7, R6 ;  /* 0x0000000607077221 */ /* 0x000fc80000000000 */
[----:B------:R-:W-:-:S07]  /*1920*/  IMAD.MOV.U32 R6, RZ, RZ, R7 ;  /* 0x000000ffff067224 */ /* 0x000fce00078e0007 */
[----:B------:R-:W-:Y:S05]  /*1930*/  WARPSYNC.COLLECTIVE R10, `(.L_x_30) ;  /* 0x000000000a087348 */ /* 0x000fea0003c00000 */
[----:B------:R0:W1:Y:S02]  /*1940*/  SHFL.DOWN P2, R9, R6, R11, R13 ;  /* 0x0800000b06097389 */ /* 0x000064000004000d */
[----:B01----:R-:W-:Y:S05]  /*1950*/  ENDCOLLECTIVE ;  /* 0x000000000000791b */ /* 0x003fea0003800000 */
.L_x_30:
[----:B------:R-:W-:Y:S01]  /*1960*/  HFMA2 R11, -RZ, RZ, 0, 5.9604644775390625e-08 ;  /* 0x00000001ff0b7431 */ /* 0x000fe200000001ff */
[----:B------:R-:W-:-:S05]  /*1970*/  MOV R8, R9 ;  /* 0x0000000900087202 */ /* 0x000fca0000000f00 */
[----:B------:R-:W-:-:S04]  /*1980*/  FADD R8, R7, R8 ;  /* 0x0000000807087221 */ /* 0x000fc80000000000 */
[----:B------:R-:W-:-:S07]  /*1990*/  IMAD.MOV.U32 R6, RZ, RZ, R8 ;  /* 0x000000ffff067224 */ /* 0x000fce00078e0008 */
[----:B------:R-:W-:Y:S05]  /*19a0*/  WARPSYNC.COLLECTIVE R10, `(.L_x_31) ;  /* 0x000000000a087348 */ /* 0x000fea0003c00000 */
[----:B------:R0:W1:Y:S02]  /*19b0*/  SHFL.DOWN P2, R9, R6, R11, R13 ;  /* 0x0800000b06097389 */ /* 0x000064000004000d */
[----:B01----:R-:W-:Y:S05]  /*19c0*/  ENDCOLLECTIVE ;  /* 0x000000000000791b */ /* 0x003fea0003800000 */
.L_x_31:
[----:B------:R-:W-:Y:S05]  /*19d0*/  BRA `(.L_x_32) ;  /* 0xfffffff000307947 */ /* 0x000fea000383ffff */
.L_x_7:
[----:B------:R-:W-:Y:S01]  /*19e0*/  BSSY B0, `(.L_x_33) ;  /* 0x0000005000007945 */ /* 0x000fe20003800000 */
[----:B------:R-:W-:-:S07]  /*19f0*/  MOV R10, 0xffffffff ;  /* 0xffffffff000a7802 */ /* 0x000fce0000000f00 */
[----:B01----:R-:W-:Y:S05]  /*1a00*/  WARPSYNC.COLLECTIVE R10, `(.L_x_34) ;  /* 0x000000000a087348 */ /* 0x003fea0003c00000 */
[----:B------:R-:W-:Y:S01]  /*1a10*/  NOP ;  /* 0x0000000000007918 */ /* 0x000fe20000000000 */
[----:B01----:R-:W-:Y:S05]  /*1a20*/  ENDCOLLECTIVE ;  /* 0x000000000000791b */ /* 0x003fea0003800000 */
.L_x_34:
[----:B------:R-:W-:Y:S05]  /*1a30*/  BSYNC B0 ;  /* 0x0000000000007941 */ /* 0x000fea0003800000 */
.L_x_33:
[----:B------:R-:W-:Y:S05]  /*1a40*/  BRA `(.L_x_35) ;  /* 0xfffffff0006c7947 */ /* 0x000fea000383ffff */
.L_x_10:
[----:B------:R-:W-:Y:S01]  /*1a50*/  HFMA2 R11, -RZ, RZ, 0, 2.384185791015625e-07 ;  /* 0x00000004ff0b7431 */ /* 0x000fe200000001ff */
[----:B------:R-:W-:Y:S01]  /*1a60*/  BSSY B1, `(.L_x_36) ;  /* 0x0000006000017945 */ /* 0x000fe20003800000 */
[----:B------:R-:W-:Y:S01]  /*1a70*/  MOV R13, 0x1f ;  /* 0x0000001f000d7802 */ /* 0x000fe20000000f00 */
[----:B------:R-:W-:-:S07]  /*1a80*/  IMAD.MOV.U32 R10, RZ, RZ, 0xff ;  /* 0x000000ffff0a7424 */ /* 0x000fce00078e00ff */
[----:B01----:R-:W-:Y:S05]  /*1a90*/  WARPSYNC.COLLECTIVE R10, `(.L_x_37) ;  /* 0x000000000a087348 */ /* 0x003fea0003c00000 */
[----:B-1----:R1:W2:Y:S02]  /*1aa0*/  SHFL.DOWN P2, R9, R6, R11, R13 ;  /* 0x0800000b06097389 */ /* 0x0022a4000004000d */
[----:B012---:R-:W-:Y:S05]  /*1ab0*/  ENDCOLLECTIVE ;  /* 0x000000000000791b */ /* 0x007fea0003800000 */
.L_x_37:
[----:B------:R-:W-:Y:S05]  /*1ac0*/  BSYNC B1 ;  /* 0x0000000000017941 */ /* 0x000fea0003800000 */
.L_x_36:
[----:B------:R-:W-:Y:S01]  /*1ad0*/  MOV R7, R9 ;  /* 0x0000000900077202 */ /* 0x000fe20000000f00 */
[----:B------:R-:W-:Y:S01]  /*1ae0*/  HFMA2 R11, -RZ, RZ, 0, 1.1920928955078125e-07 ;  /* 0x00000002ff0b7431 */ /* 0x000fe200000001ff */
[----:B------:R-:W-:Y:S01]  /*1af0*/  MOV R13, 0x1f ;  /* 0x0000001f000d7802 */ /* 0x000fe20000000f00 */
[----:B------:R-:W-:Y:S02]  /*1b00*/  IMAD.MOV.U32 R10, RZ, RZ, 0xff ;  /* 0x000000ffff0a7424 */ /* 0x000fe400078e00ff */
[----:B------:R-:W-:-:S05]  /*1b10*/  FADD R7, R7, R6 ;  /* 0x0000000607077221 */ /* 0x000fca0000000000 */
[----:B------:R-:W-:-:S07]  /*1b20*/  MOV R6, R7 ;  /* 0x0000000700067202 */ /* 0x000fce0000000f00 */
[----:B------:R-:W-:Y:S05]  /*1b30*/  WARPSYNC.COLLECTIVE R10, `(.L_x_38) ;  /* 0x000000000a087348 */ /* 0x000fea0003c00000 */
[----:B------:R0:W1:Y:S02]  /*1b40*/  SHFL.DOWN P2, R9, R6, R11, R13 ;  /* 0x0800000b06097389 */ /* 0x000064000004000d */
[----:B01----:R-:W-:Y:S05]  /*1b50*/  ENDCOLLECTIVE ;  /* 0x000000000000791b */ /* 0x003fea0003800000 */
.L_x_38:
[----:B------:R-:W-:Y:S01]  /*1b60*/  HFMA2 R11, -RZ, RZ, 0, 5.9604644775390625e-08 ;  /* 0x00000001ff0b7431 */ /* 0x000fe200000001ff */
[----:B------:R-:W-:-:S05]  /*1b70*/  MOV R8, R9 ;  /* 0x0000000900087202 */ /* 0x000fca0000000f00 */
[----:B------:R-:W-:-:S05]  /*1b80*/  FADD R8, R7, R8 ;  /* 0x0000000807087221 */ /* 0x000fca0000000000 */
[----:B------:R-:W-:-:S07]  /*1b90*/  MOV R6, R8 ;  /* 0x0000000800067202 */ /* 0x000fce0000000f00 */
[----:B------:R-:W-:Y:S05]  /*1ba0*/  WARPSYNC.COLLECTIVE R10, `(.L_x_39) ;  /* 0x000000000a087348 */ /* 0x000fea0003c00000 */
[----:B------:R0:W1:Y:S02]  /*1bb0*/  SHFL.DOWN P2, R9, R6, R11, R13 ;  /* 0x0800000b06097389 */ /* 0x000064000004000d */
[----:B01----:R-:W-:Y:S05]  /*1bc0*/  ENDCOLLECTIVE ;  /* 0x000000000000791b */ /* 0x003fea0003800000 */
.L_x_39:
[----:B------:R-:W-:Y:S05]  /*1bd0*/  BRA `(.L_x_40) ;  /* 0xfffffff000387947 */ /* 0x000fea000383ffff */
.L_x_11:
[----:B------:R-:W-:Y:S01]  /*1be0*/  BSSY B0, `(.L_x_41) ;  /* 0x0000005000007945 */ /* 0x000fe20003800000 */
[----:B------:R-:W-:-:S07]  /*1bf0*/  MOV R10, 0xffffffff ;  /* 0xffffffff000a7802 */ /* 0x000fce0000000f00 */
[----:B0123--:R-:W-:Y:S05]  /*1c00*/  WARPSYNC.COLLECTIVE R10, `(.L_x_42) ;  /* 0x000000000a087348 */ /* 0x00ffea0003c00000 */
[----:B------:R-:W-:Y:S01]  /*1c10*/  NOP ;  /* 0x0000000000007918 */ /* 0x000fe20000000000 */
[----:B0123--:R-:W-:Y:S05]  /*1c20*/  ENDCOLLECTIVE ;  /* 0x000000000000791b */ /* 0x00ffea0003800000 */
.L_x_42:
[----:B------:R-:W-:Y:S05]  /*1c30*/  BSYNC B0 ;  /* 0x0000000000007941 */ /* 0x000fea0003800000 */
.L_x_41:
[----:B------:R-:W-:Y:S05]  /*1c40*/  BRA `(.L_x_43) ;  /* 0xfffffff000747947 */ /* 0x000fea000383ffff */
.L_x_13:
[----:B------:R-:W-:Y:S01]  /*1c50*/  HFMA2 R13, -RZ, RZ, 0, 1.847743988037109375e-06 ;  /* 0x0000001fff0d7431 */ /* 0x000fe200000001ff */
[----:B------:R-:W-:Y:S01]  /*1c60*/  BSSY B0, `(.L_x_44) ;  /* 0x0000007000007945 */ /* 0x000fe20003800000 */
[----:B-1-3--:R-:W-:Y:S01]  /*1c70*/  IMAD.MOV.U32 R6, RZ, RZ, R0 ;  /* 0x000000ffff067224 */ /* 0x00afe200078e0000 */
[----:B------:R-:W-:Y:S02]  /*1c80*/  MOV R11, 0x4 ;  /* 0x00000004000b7802 */ /* 0x000fe40000000f00 */
[----:B------:R-:W-:-:S07]  /*1c90*/  MOV R10, 0xff ;  /* 0x000000ff000a7802 */ /* 0x000fce0000000f00 */
[----:B0-2---:R-:W-:Y:S05]  /*1ca0*/  WARPSYNC.COLLECTIVE R10, `(.L_x_45) ;  /* 0x000000000a087348 */ /* 0x005fea0003c00000 */
[----:B------:R1:W3:Y:S02]  /*1cb0*/  SHFL.DOWN P2, R9, R6, R11, R13 ;  /* 0x0800000b06097389 */ /* 0x0002e4000004000d */
[----:B0123--:R-:W-:Y:S05]  /*1cc0*/  ENDCOLLECTIVE ;  /* 0x000000000000791b */ /* 0x00ffea0003800000 */
.L_x_45:
[----:B------:R-:W-:Y:S05]  /*1cd0*/  BSYNC B0 ;  /* 0x0000000000007941 */ /* 0x000fea0003800000 */
.L_x_44:
        /* <DEDUP_REMOVED lines=9> */
.L_x_46:
[----:B------:R-:W-:Y:S01]  /*1d70*/  HFMA2 R11, -RZ, RZ, 0, 5.9604644775390625e-08 ;  /* 0x00000001ff0b7431 */ /* 0x000fe200000001ff */
[----:B------:R-:W-:-:S05]  /*1d80*/  MOV R4, R9 ;  /* 0x0000000900047202 */ /* 0x000fca0000000f00 */
[----:B------:R-:W-:-:S04]  /*1d90*/  FADD R4, R5, R4 ;  /* 0x0000000405047221 */ /* 0x000fc80000000000 */
[----:B------:R-:W-:-:S07]  /*1da0*/  IMAD.MOV.U32 R6, RZ, RZ, R4 ;  /* 0x000000ffff067224 */ /* 0x000fce00078e0004 */
[----:B------:R-:W-:Y:S05]  /*1db0*/  WARPSYNC.COLLECTIVE R10, `(.L_x_47) ;  /* 0x000000000a087348 */ /* 0x000fea0003c00000 */
[----:B------:R0:W1:Y:S02]  /*1dc0*/  SHFL.DOWN P2, R9, R6, R11, R13 ;  /* 0x0800000b06097389 */ /* 0x000064000004000d */
[----:B01----:R-:W-:Y:S05]  /*1dd0*/  ENDCOLLECTIVE ;  /* 0x000000000000791b */ /* 0x003fea0003800000 */
.L_x_47:
[----:B------:R-:W-:Y:S01]  /*1de0*/  MOV R7, R9 ;  /* 0x0000000900077202 */ /* 0x000fe20000000f00 */
[----:B------:R-:W-:Y:S06]  /*1df0*/  BRA `(.L_x_48) ;  /* 0xfffffff000347947 */ /* 0x000fec000383ffff */
        .weak           $__internal_0_$__cuda_sm20_rcp_rn_f32_slowpath
        .type           $__internal_0_$__cuda_sm20_rcp_rn_f32_slowpath,@function
        .size           $__internal_0_$__cuda_sm20_rcp_rn_f32_slowpath,(.L_x_53 - $__internal_0_$__cuda_sm20_rcp_rn_f32_slowpath)
$__internal_0_$__cuda_sm20_rcp_rn_f32_slowpath:
[----:B------:R-:W-:-:S04]  /*1e00*/  SHF.L.U32 R10, R0, 0x1, RZ ;  /* 0x00000001000a7819 */ /* 0x000fc800000006ff */
[----:B------:R-:W-:-:S04]  /*1e10*/  SHF.R.U32.HI R15, RZ, 0x18, R10 ;  /* 0x00000018ff0f7819 */ /* 0x000fc8000001160a */
[----:B------:R-:W-:-:S13]  /*1e20*/  ISETP.NE.U32.AND P0, PT, R15, RZ, PT ;  /* 0x000000ff0f00720c */ /* 0x000fda0003f05070 */
[----:B------:R-:W-:Y:S05]  /*1e30*/  @P0 BRA `(.L_x_49) ;  /* 0x00000000002c0947 */ /* 0x000fea0003800000 */
[----:B------:R-:W-:-:S04]  /*1e40*/  SHF.L.U32 R10, R0, 0x1, RZ ;  /* 0x00000001000a7819 */ /* 0x000fc800000006ff */
[----:B------:R-:W-:-:S13]  /*1e50*/  ISETP.NE.AND P0, PT, R10, RZ, PT ;  /* 0x000000ff0a00720c */ /* 0x000fda0003f05270 */
[----:B------:R2:W3:Y:S01]  /*1e60*/  @!P0 MUFU.RCP R10, R0 ;  /* 0x00000000000a8308 */ /* 0x0004e20000001000 */
[----:B------:R-:W-:Y:S05]  /*1e70*/  @!P0 BRA `(.L_x_50) ;  /* 0x0000000000a48947 */ /* 0x000fea0003800000 */
[----:B------:R-:W-:-:S04]  /*1e80*/  FFMA R11, R0, 1.84467440737095516160e+19, RZ ;  /* 0x5f800000000b7823 */ /* 0x000fc800000000ff */
[----:B--2---:R-:W3:Y:S02]  /*1e90*/  MUFU.RCP R0, R11 ;  /* 0x0000000b00007308 */ /* 0x004ee40000001000 */
[----:B---3--:R-:W-:-:S04]  /*1ea0*/  FFMA R10, R11, R0, -1 ;  /* 0xbf8000000b0a7423 */ /* 0x008fc80000000000 */
[----:B------:R-:W-:-:S04]  /*1eb0*/  FADD.FTZ R13, -R10, -RZ ;  /* 0x800000ff0a0d7221 */ /* 0x000fc80000010100 */
[----:B------:R-:W-:-:S04]  /*1ec0*/  FFMA R0, R0, R13, R0 ;  /* 0x0000000d00007223 */ /* 0x000fc80000000000 */
[----:B------:R-:W-:Y:S01]  /*1ed0*/  FFMA R10, R0, 1.84467440737095516160e+19, RZ ;  /* 0x5f800000000a7823 */ /* 0x000fe200000000ff */
[----:B------:R-:W-:Y:S06]  /*1ee0*/  BRA `(.L_x_50) ;  /* 0x0000000000887947 */ /* 0x000fec0003800000 */
.L_x_49:
[----:B------:R-:W-:-:S05]  /*1ef0*/  VIADD R17, R15, 0xffffff03 ;  /* 0xffffff030f117836 */ /* 0x000fca0000000000 */
[----:B------:R-:W-:-:S13]  /*1f00*/  ISETP.GT.U32.AND P0, PT, R17, 0x1, PT ;  /* 0x000000011100780c */ /* 0x000fda0003f04070 */
[----:B------:R-:W-:Y:S05]  /*1f10*/  @P0 BRA `(.L_x_51) ;  /* 0x0000000000780947 */ /* 0x000fea0003800000 */
[----:B------:R-:W-:Y:S01]  /*1f20*/  LOP3.LUT R10, R0, 0x7fffff, RZ, 0xc0, !PT ;  /* 0x007fffff000a7812 */ /* 0x000fe200078ec0ff */
[----:B------:R-:W-:-:S03]  /*1f30*/  HFMA2 R14, -RZ, RZ, 0, 1.78813934326171875e-07 ;  /* 0x00000003ff0e7431 */ /* 0x000fc600000001ff */
[----:B------:R-:W-:-:S04]  /*1f40*/  LOP3.LUT R10, R10, 0x3f800000, RZ, 0xfc, !PT ;  /* 0x3f8000000a0a7812 */ /* 0x000fc800078efcff */
[----:B------:R-:W0:Y:S01]  /*1f50*/  MUFU.RCP R11, R10 ;  /* 0x0000000a000b7308 */ /* 0x000e220000001000 */
[----:B------:R-:W-:Y:S01]  /*1f60*/  SHF.L.U32 R14, R14, R17, RZ ;  /* 0x000000110e0e7219 */ /* 0x000fe200000006ff */
[----:B0-----:R-:W-:-:S04]  /*1f70*/  FFMA R12, R10, R11, -1 ;  /* 0xbf8000000a0c7423 */ /* 0x001fc8000000000b */
[----:B------:R-:W-:-:S04]  /*1f80*/  FADD.FTZ R12, -R12, -RZ ;  /* 0x800000ff0c0c7221 */ /* 0x000fc80000010100 */
[CCC-:B------:R-:W-:Y:S01]  /*1f90*/  FFMA.RM R13, R11.reuse, R12.reuse, R11.reuse ;  /* 0x0000000c0b0d7223 */ /* 0x1c0fe2000000400b */
[----:B------:R-:W-:-:S04]  /*1fa0*/  FFMA.RP R12, R11, R12, R11 ;  /* 0x0000000c0b0c7223 */ /* 0x000fc8000000800b */
[C---:B------:R-:W-:Y:S02]  /*1fb0*/  LOP3.LUT R11, R13.reuse, 0x7fffff, RZ, 0xc0, !PT ;  /* 0x007fffff0d0b7812 */ /* 0x040fe400078ec0ff */
[----:B------:R-:W-:Y:S02]  /*1fc0*/  FSETP.NEU.FTZ.AND P0, PT, R13, R12, PT ;  /* 0x0000000c0d00720b */ /* 0x000fe40003f1d000 */
[----:B------:R-:W-:Y:S02]  /*1fd0*/  LOP3.LUT R11, R11, 0x800000, RZ, 0xfc, !PT ;  /* 0x008000000b0b7812 */ /* 0x000fe400078efcff */
[----:B------:R-:W-:Y:S02]  /*1fe0*/  SEL R12, RZ, 0xffffffff, !P0 ;  /* 0xffffffffff0c7807 */ /* 0x000fe40004000000 */
[----:B------:R-:W-:Y:S02]  /*1ff0*/  LOP3.LUT R14, R14, R11, RZ, 0xc0, !PT ;  /* 0x0000000b0e0e7212 */ /* 0x000fe400078ec0ff */
[----:B------:R-:W-:-:S02]  /*2000*/  IADD3 R12, PT, PT, -R12, RZ, RZ ;  /* 0x000000ff0c0c7210 */ /* 0x000fc40007ffe1ff */
[-C--:B------:R-:W-:Y:S02]  /*2010*/  SHF.R.U32.HI R14, RZ, R17.reuse, R14 ;  /* 0x00000011ff0e7219 */ /* 0x080fe4000001160e */
[----:B------:R-:W-:Y:S02]  /*2020*/  LOP3.LUT P1, RZ, R12, R17, R11, 0xf8, !PT ;  /* 0x000000110cff7212 */ /* 0x000fe4000782f80b */
[C---:B------:R-:W-:Y:S02]  /*2030*/  LOP3.LUT P0, RZ, R14.reuse, 0x1, RZ, 0xc0, !PT ;  /* 0x000000010eff7812 */ /* 0x040fe4000780c0ff */
[----:B------:R-:W-:-:S04]  /*2040*/  LOP3.LUT P2, RZ, R14, 0x2, RZ, 0xc0, !PT ;  /* 0x000000020eff7812 */ /* 0x000fc8000784c0ff */
[----:B------:R-:W-:Y:S02]  /*2050*/  PLOP3.LUT P0, PT, P0, P1, P2, 0xe0, 0x0 ;  /* 0x000000000000781c */ /* 0x000fe40000703c20 */
[----:B------:R-:W-:Y:S02]  /*2060*/  LOP3.LUT P1, RZ, R0, 0x7fffff, RZ, 0xc0, !PT ;  /* 0x007fffff00ff7812 */ /* 0x000fe4000782c0ff */
[----:B------:R-:W-:-:S04]  /*2070*/  SEL R10, RZ, 0x1, !P0 ;  /* 0x00000001ff0a7807 */ /* 0x000fc80004000000 */
[----:B------:R-:W-:-:S04]  /*2080*/  IADD3 R10, PT, PT, -R10, RZ, RZ ;  /* 0x000000ff0a0a7210 */ /* 0x000fc80007ffe1ff */
[----:B------:R-:W-:Y:S02]  /*2090*/  ISETP.GE.AND P0, PT, R10, RZ, PT ;  /* 0x000000ff0a00720c */ /* 0x000fe40003f06270 */
[----:B------:R-:W-:-:S04]  /*20a0*/  IADD3 R10, PT, PT, R15, -0xfc, RZ ;  /* 0xffffff040f0a7810 */ /* 0x000fc80007ffe0ff */
[----:B------:R-:W-:-:S07]  /*20b0*/  SHF.R.U32.HI R11, RZ, R10, R11 ;  /* 0x0000000aff0b7219 */ /* 0x000fce000001160b */
[----:B------:R-:W-:-:S05]  /*20c0*/  @!P0 VIADD R11, R11, 0x1 ;  /* 0x000000010b0b8836 */ /* 0x000fca0000000000 */
[----:B------:R-:W-:-:S04]  /*20d0*/  @!P1 SHF.L.U32 R11, R11, 0x1, RZ ;  /* 0x000000010b0b9819 */ /* 0x000fc800000006ff */
[----:B------:R-:W-:Y:S01]  /*20e0*/  LOP3.LUT R10, R11, 0x80000000, R0, 0xf8, !PT ;  /* 0x800000000b0a7812 */ /* 0x000fe200078ef800 */
[----:B------:R-:W-:Y:S06]  /*20f0*/  BRA `(.L_x_50) ;  /* 0x0000000000047947 */ /* 0x000fec0003800000 */
.L_x_51:
[----:B------:R0:W1:Y:S02]  /*2100*/  MUFU.RCP R10, R0 ;  /* 0x00000000000a7308 */ /* 0x0000640000001000 */
.L_x_50:
[----:B0123--:R-:W-:Y:S02]  /*2110*/  MOV R0, R10 ;  /* 0x0000000a00007202 */ /* 0x00ffe40000000f00 */
[----:B------:R-:W-:Y:S02]  /*2120*/  MOV R10, R6 ;  /* 0x00000006000a7202 */ /* 0x000fe40000000f00 */
[----:B------:R-:W-:-:S04]  /*2130*/  MOV R11, 0x0 ;  /* 0x00000000000b7802 */ /* 0x000fc80000000f00 */
[----:B------:R-:W-:Y:S05]  /*2140*/  RET.REL.NODEC R10 `(_Z9OneKernelILj256EEvPKfS1_S1_S1_S1_S1_S1_S1_S1_S1_S1_S1_S1_S1_S1_PfS2_) ;  /* 0xffffffdc0aac7950 */ /* 0x000fea0003c3ffff */
.L_x_52:
[----:B------:R-:W-:-:S00]  /*2150*/  BRA `(.L_x_52) ;  /* 0xfffffffc00fc7947 */ /* 0x000fc0000383ffff */
[----:B------:R-:W-:-:S00]  /*2160*/  NOP ;  /* 0x0000000000007918 */ /* 0x000fc00000000000 */
        /* <DEDUP_REMOVED lines=9> */
.L_x_53:


//--------------------- .nv.shared._Z9OneKernelILj256EEvPKfS1_S1_S1_S1_S1_S1_S1_S1_S1_S1_S1_S1_S1_S1_PfS2_ --------------------------
	.section	.nv.shared._Z9OneKernelILj256EEvPKfS1_S1_S1_S1_S1_S1_S1_S1_S1_S1_S1_S1_S1_S1_PfS2_,"aw",@nobits
	.sectionflags	@""
	.align	16
	.zero		1024


//--------------------- .nv.shared.reserved.0     --------------------------
	.section	.nv.shared.reserved.0,"aw",@nobits
	.weak		__nv_reservedSMEM_offset_0_alias
	.size		__nv_reservedSMEM_offset_0_alias, 0, 64
	.other		__nv_reservedSMEM_offset_0_alias,@"STO_CUDA_RESERVED_SHARED STV_DEFAULT"
__nv_reservedSMEM_offset_0_alias:
	.zero		0
	.zero		64


//--------------------- .nv.constant0._Z9OneKernelILj256EEvPKfS1_S1_S1_S1_S1_S1_S1_S1_S1_S1_S1_S1_S1_S1_PfS2_ --------------------------
	.section	.nv.constant0._Z9OneKernelILj256EEvPKfS1_S1_S1_S1_S1_S1_S1_S1_S1_S1_S1_S1_S1_S1_PfS2_,"a",@progbits
	.sectionflags	@""
	.align	4
.nv.constant0._Z9OneKernelILj256EEvPKfS1_S1_S1_S1_S1_S1_S1_S1_S1_S1_S1_S1_S1_S1_PfS2_:
	.zero		1032


//--------------------- SYMBOLS --------------------------

	.type		.nv.reservedSmem.offset0,@object
	.size		.nv.reservedSmem.offset0,0x4
	.type		.nv.reservedSmem.cap,@object
	.size		.nv.reservedSmem.cap,0x4
